//
// Generated by NVIDIA NVVM Compiler
//
// Compiler Build ID: CL-36424714
// Cuda compilation tools, release 13.0, V13.0.88
// Based on NVVM 20.0.0
//

.version 9.0
.target sm_100
.address_size 64

	// .globl	_Z3addiiiiiPdS_PiS0_S0_S_S_S_

.visible .entry _Z3addiiiiiPdS_PiS0_S0_S_S_S_(
	.param .u32 _Z3addiiiiiPdS_PiS0_S0_S_S_S__param_0,
	.param .u32 _Z3addiiiiiPdS_PiS0_S0_S_S_S__param_1,
	.param .u32 _Z3addiiiiiPdS_PiS0_S0_S_S_S__param_2,
	.param .u32 _Z3addiiiiiPdS_PiS0_S0_S_S_S__param_3,
	.param .u32 _Z3addiiiiiPdS_PiS0_S0_S_S_S__param_4,
	.param .u64 .ptr .align 1 _Z3addiiiiiPdS_PiS0_S0_S_S_S__param_5,
	.param .u64 .ptr .align 1 _Z3addiiiiiPdS_PiS0_S0_S_S_S__param_6,
	.param .u64 .ptr .align 1 _Z3addiiiiiPdS_PiS0_S0_S_S_S__param_7,
	.param .u64 .ptr .align 1 _Z3addiiiiiPdS_PiS0_S0_S_S_S__param_8,
	.param .u64 .ptr .align 1 _Z3addiiiiiPdS_PiS0_S0_S_S_S__param_9,
	.param .u64 .ptr .align 1 _Z3addiiiiiPdS_PiS0_S0_S_S_S__param_10,
	.param .u64 .ptr .align 1 _Z3addiiiiiPdS_PiS0_S0_S_S_S__param_11,
	.param .u64 .ptr .align 1 _Z3addiiiiiPdS_PiS0_S0_S_S_S__param_12
)
{
	.reg .pred 	%p<59>;
	.reg .b32 	%r<109>;
	.reg .b32 	%f<3>;
	.reg .b64 	%rd<30>;
	.reg .b64 	%fd<384>;

	ld.param.u32 	%r42, [_Z3addiiiiiPdS_PiS0_S0_S_S_S__param_1];
	ld.param.u32 	%r41, [_Z3addiiiiiPdS_PiS0_S0_S_S_S__param_2];
	ld.param.u64 	%rd10, [_Z3addiiiiiPdS_PiS0_S0_S_S_S__param_5];
	ld.param.u64 	%rd7, [_Z3addiiiiiPdS_PiS0_S0_S_S_S__param_7];
	ld.param.u64 	%rd8, [_Z3addiiiiiPdS_PiS0_S0_S_S_S__param_9];
	cvta.to.global.u64 	%rd1, %rd10;
	mov.u32 	%r43, %tid.x;
	mov.u32 	%r44, %ctaid.x;
	mov.u32 	%r45, %ntid.x;
	mad.lo.s32 	%r1, %r44, %r45, %r43;
	setp.gt.s32 	%p1, %r1, %r42;
	@%p1 bra 	$L__BB0_48;
	cvta.to.global.u64 	%rd11, %rd8;
	cvta.to.global.u64 	%rd12, %rd7;
	mul.wide.s32 	%rd13, %r1, 4;
	add.s64 	%rd14, %rd12, %rd13;
	ld.global.u32 	%r46, [%rd14];
	shl.b32 	%r47, %r46, 1;
	mul.wide.s32 	%rd15, %r47, 4;
	add.s64 	%rd2, %rd11, %rd15;
	ld.global.u32 	%r2, [%rd2+4];
	setp.lt.s32 	%p2, %r2, 1;
	mov.f64 	%fd376, 0d0000000000000000;
	@%p2 bra 	$L__BB0_47;
	ld.global.u32 	%r95, [%rd2];
	shl.b32 	%r48, %r1, 1;
	mul.wide.s32 	%rd16, %r48, 8;
	add.s64 	%rd3, %rd1, %rd16;
	mov.b32 	%r49, 1127219200;
	mov.b32 	%r50, -2147483648;
	mov.b64 	%fd1, {%r50, %r49};
	setp.gt.s32 	%p3, %r41, 0;
	mul.lo.s32 	%r4, %r41, %r1;
	@%p3 bra 	$L__BB0_8;
	add.s32 	%r5, %r2, %r95;
	mov.f64 	%fd376, 0d0000000000000000;
$L__BB0_4:
	setp.eq.s32 	%p4, %r95, %r1;
	@%p4 bra 	$L__BB0_46;
	ld.global.f64 	%fd58, [%rd3];
	ld.global.f64 	%fd59, [%rd3+8];
	shl.b32 	%r51, %r95, 1;
	mul.wide.s32 	%rd17, %r51, 8;
	add.s64 	%rd18, %rd1, %rd17;
	ld.global.f64 	%fd60, [%rd18];
	ld.global.f64 	%fd61, [%rd18+8];
	sub.f64 	%fd62, %fd58, %fd60;
	abs.f64 	%fd83, %fd62;
	setp.le.f64 	%p5, %fd83, 0d3EE4F8B588E368F1;
	sub.f64 	%fd63, %fd59, %fd61;
	abs.f64 	%fd84, %fd63;
	setp.le.f64 	%p6, %fd84, 0d3EE4F8B588E368F1;
	mov.f64 	%fd381, 0d0000000000000000;
	and.pred  	%p7, %p5, %p6;
	@%p7 bra 	$L__BB0_45;
	mul.f64 	%fd86, %fd63, %fd63;
	fma.rn.f64 	%fd87, %fd62, %fd62, %fd86;
	mul.f64 	%fd88, %fd59, %fd59;
	fma.rn.f64 	%fd89, %fd58, %fd58, %fd88;
	setp.gt.f64 	%p8, %fd89, 0d3FEFFFEB074A771D;
	selp.f64 	%fd90, 0d3FEFFFEB074A771D, %fd89, %p8;
	mul.f64 	%fd91, %fd61, %fd61;
	fma.rn.f64 	%fd92, %fd60, %fd60, %fd91;
	setp.gt.f64 	%p9, %fd92, 0d3FEFFFEB074A771D;
	selp.f64 	%fd93, 0d3FEFFFEB074A771D, %fd92, %p9;
	mov.f64 	%fd94, 0d3FF0000000000000;
	sub.f64 	%fd95, %fd94, %fd90;
	sub.f64 	%fd96, %fd94, %fd93;
	add.f64 	%fd97, %fd87, %fd87;
	mul.f64 	%fd98, %fd95, %fd96;
	div.rn.f64 	%fd99, %fd97, %fd98;
	add.f64 	%fd100, %fd99, 0d3FF0000000000000;
	mov.f64 	%fd101, 0dBFF0000000000000;
	add.rn.f64 	%fd102, %fd100, %fd101;
	{
	.reg .b32 %temp; 
	mov.b64 	{%temp, %r29}, %fd102;
	}
	setp.gt.u32 	%p10, %r29, 1127219199;
	fma.rn.f64 	%fd103, %fd100, %fd100, 0dBFF0000000000000;
	rsqrt.approx.ftz.f64 	%fd104, %fd103;
	{
	.reg .b32 %temp; 
	mov.b64 	{%r52, %temp}, %fd104;
	}
	{
	.reg .b32 %temp; 
	mov.b64 	{%temp, %r53}, %fd104;
	}
	add.s32 	%r54, %r53, -1048576;
	mov.b64 	%fd105, {%r52, %r54};
	mul.f64 	%fd106, %fd103, %fd104;
	neg.f64 	%fd107, %fd106;
	fma.rn.f64 	%fd108, %fd106, %fd107, %fd103;
	fma.rn.f64 	%fd109, %fd108, %fd105, %fd106;
	neg.f64 	%fd110, %fd109;
	fma.rn.f64 	%fd111, %fd104, %fd110, 0d3FF0000000000000;
	fma.rn.f64 	%fd112, %fd111, %fd105, %fd105;
	fma.rn.f64 	%fd113, %fd109, %fd110, %fd103;
	fma.rn.f64 	%fd114, %fd113, %fd112, %fd109;
	setp.eq.s32 	%p11, %r29, 0;
	selp.f64 	%fd115, 0d0000000000000000, %fd114, %p11;
	selp.f64 	%fd116, 0dBFF0000000000001, %fd115, %p10;
	add.f64 	%fd64, %fd102, %fd116;
	{
	.reg .b32 %temp; 
	mov.b64 	{%temp, %r55}, %fd64;
	}
	mov.b32 	%f1, %r55;
	setp.geu.f32 	%p12, %f1, 0f3FE55555;
	setp.leu.f32 	%p13, %f1, 0fBFD99999;
	or.pred  	%p14, %p12, %p13;
	@%p14 bra 	$L__BB0_37;
	add.f64 	%fd149, %fd64, 0d4000000000000000;
	div.rn.f64 	%fd150, %fd64, %fd149;
	neg.f64 	%fd151, %fd64;
	mul.f64 	%fd152, %fd150, %fd151;
	add.f64 	%fd153, %fd64, %fd152;
	mul.f64 	%fd154, %fd153, %fd153;
	fma.rn.f64 	%fd155, %fd154, 0d3EB372FB2FBE14B5, 0d3ED087FFCEB2DC44;
	fma.rn.f64 	%fd156, %fd155, %fd154, 0d3EF3B9FF890F468C;
	fma.rn.f64 	%fd157, %fd156, %fd154, 0d3F17457EFD51BAF8;
	fma.rn.f64 	%fd158, %fd157, %fd154, 0d3F3C71C8DE3CE825;
	fma.rn.f64 	%fd159, %fd158, %fd154, 0d3F6249248FA4661F;
	fma.rn.f64 	%fd160, %fd159, %fd154, 0d3F899999999D70C4;
	fma.rn.f64 	%fd161, %fd160, %fd154, 0d3FB5555555555462;
	mul.f64 	%fd162, %fd154, %fd161;
	fma.rn.f64 	%fd163, %fd162, %fd153, %fd152;
	add.f64 	%fd380, %fd64, %fd163;
	bra.uni 	$L__BB0_44;
$L__BB0_8:
	mov.f64 	%fd376, 0d0000000000000000;
$L__BB0_9:
	setp.eq.s32 	%p21, %r95, %r1;
	@%p21 bra 	$L__BB0_36;
	ld.global.f64 	%fd3, [%rd3];
	ld.global.f64 	%fd4, [%rd3+8];
	shl.b32 	%r69, %r95, 1;
	mul.wide.s32 	%rd19, %r69, 8;
	add.s64 	%rd4, %rd1, %rd19;
	ld.global.f64 	%fd5, [%rd4];
	ld.global.f64 	%fd6, [%rd4+8];
	sub.f64 	%fd7, %fd3, %fd5;
	abs.f64 	%fd169, %fd7;
	setp.le.f64 	%p22, %fd169, 0d3EE4F8B588E368F1;
	sub.f64 	%fd8, %fd4, %fd6;
	abs.f64 	%fd170, %fd8;
	setp.le.f64 	%p23, %fd170, 0d3EE4F8B588E368F1;
	mov.f64 	%fd372, 0d0000000000000000;
	and.pred  	%p24, %p22, %p23;
	@%p24 bra 	$L__BB0_21;
	mul.f64 	%fd172, %fd8, %fd8;
	fma.rn.f64 	%fd173, %fd7, %fd7, %fd172;
	mul.f64 	%fd174, %fd4, %fd4;
	fma.rn.f64 	%fd175, %fd3, %fd3, %fd174;
	setp.gt.f64 	%p25, %fd175, 0d3FEFFFEB074A771D;
	selp.f64 	%fd176, 0d3FEFFFEB074A771D, %fd175, %p25;
	mul.f64 	%fd177, %fd6, %fd6;
	fma.rn.f64 	%fd178, %fd5, %fd5, %fd177;
	setp.gt.f64 	%p26, %fd178, 0d3FEFFFEB074A771D;
	selp.f64 	%fd179, 0d3FEFFFEB074A771D, %fd178, %p26;
	mov.f64 	%fd180, 0d3FF0000000000000;
	sub.f64 	%fd181, %fd180, %fd176;
	sub.f64 	%fd182, %fd180, %fd179;
	add.f64 	%fd183, %fd173, %fd173;
	mul.f64 	%fd184, %fd181, %fd182;
	div.rn.f64 	%fd185, %fd183, %fd184;
	add.f64 	%fd186, %fd185, 0d3FF0000000000000;
	mov.f64 	%fd187, 0dBFF0000000000000;
	add.rn.f64 	%fd188, %fd186, %fd187;
	{
	.reg .b32 %temp; 
	mov.b64 	{%temp, %r7}, %fd188;
	}
	setp.gt.u32 	%p27, %r7, 1127219199;
	fma.rn.f64 	%fd189, %fd186, %fd186, 0dBFF0000000000000;
	rsqrt.approx.ftz.f64 	%fd190, %fd189;
	{
	.reg .b32 %temp; 
	mov.b64 	{%r70, %temp}, %fd190;
	}
	{
	.reg .b32 %temp; 
	mov.b64 	{%temp, %r71}, %fd190;
	}
	add.s32 	%r72, %r71, -1048576;
	mov.b64 	%fd191, {%r70, %r72};
	mul.f64 	%fd192, %fd189, %fd190;
	neg.f64 	%fd193, %fd192;
	fma.rn.f64 	%fd194, %fd192, %fd193, %fd189;
	fma.rn.f64 	%fd195, %fd194, %fd191, %fd192;
	neg.f64 	%fd196, %fd195;
	fma.rn.f64 	%fd197, %fd190, %fd196, 0d3FF0000000000000;
	fma.rn.f64 	%fd198, %fd197, %fd191, %fd191;
	fma.rn.f64 	%fd199, %fd195, %fd196, %fd189;
	fma.rn.f64 	%fd200, %fd199, %fd198, %fd195;
	setp.eq.s32 	%p28, %r7, 0;
	selp.f64 	%fd201, 0d0000000000000000, %fd200, %p28;
	selp.f64 	%fd202, 0dBFF0000000000001, %fd201, %p27;
	add.f64 	%fd9, %fd188, %fd202;
	{
	.reg .b32 %temp; 
	mov.b64 	{%temp, %r73}, %fd9;
	}
	mov.b32 	%f2, %r73;
	setp.lt.f32 	%p29, %f2, 0f3FE55555;
	setp.gt.f32 	%p30, %f2, 0fBFD99999;
	and.pred  	%p31, %p29, %p30;
	@%p31 bra 	$L__BB0_19;
	add.f64 	%fd369, %fd9, 0d3FF0000000000000;
	{
	.reg .b32 %temp; 
	mov.b64 	{%temp, %r96}, %fd369;
	}
	{
	.reg .b32 %temp; 
	mov.b64 	{%r97, %temp}, %fd369;
	}
	setp.gt.s32 	%p32, %r96, 1048575;
	mov.b32 	%r98, -1023;
	@%p32 bra 	$L__BB0_14;
	mul.f64 	%fd369, %fd369, 0d4350000000000000;
	{
	.reg .b32 %temp; 
	mov.b64 	{%temp, %r96}, %fd369;
	}
	{
	.reg .b32 %temp; 
	mov.b64 	{%r97, %temp}, %fd369;
	}
	mov.b32 	%r98, -1077;
$L__BB0_14:
	add.s32 	%r76, %r96, -1;
	setp.lt.u32 	%p33, %r76, 2146435071;
	@%p33 bra 	$L__BB0_16;
	fma.rn.f64 	%fd203, %fd369, 0d7FF0000000000000, 0d7FF0000000000000;
	{
	.reg .b32 %temp; 
	mov.b64 	{%temp, %r77}, %fd369;
	}
	and.b32  	%r78, %r77, 2147483647;
	setp.eq.s32 	%p34, %r78, 0;
	selp.f64 	%fd371, 0dFFF0000000000000, %fd203, %p34;
	bra.uni 	$L__BB0_20;
$L__BB0_16:
	shr.u32 	%r79, %r96, 20;
	add.s32 	%r99, %r98, %r79;
	and.b32  	%r80, %r96, 1048575;
	or.b32  	%r81, %r80, 1072693248;
	mov.b64 	%fd370, {%r97, %r81};
	setp.lt.u32 	%p35, %r81, 1073127583;
	@%p35 bra 	$L__BB0_18;
	{
	.reg .b32 %temp; 
	mov.b64 	{%r82, %temp}, %fd370;
	}
	{
	.reg .b32 %temp; 
	mov.b64 	{%temp, %r83}, %fd370;
	}
	add.s32 	%r84, %r83, -1048576;
	mov.b64 	%fd370, {%r82, %r84};
	add.s32 	%r99, %r99, 1;
$L__BB0_18:
	add.f64 	%fd204, %fd370, 0dBFF0000000000000;
	add.f64 	%fd205, %fd370, 0d3FF0000000000000;
	rcp.approx.ftz.f64 	%fd206, %fd205;
	neg.f64 	%fd207, %fd205;
	fma.rn.f64 	%fd208, %fd207, %fd206, 0d3FF0000000000000;
	fma.rn.f64 	%fd209, %fd208, %fd208, %fd208;
	fma.rn.f64 	%fd210, %fd209, %fd206, %fd206;
	mul.f64 	%fd211, %fd204, %fd210;
	fma.rn.f64 	%fd212, %fd204, %fd210, %fd211;
	mul.f64 	%fd213, %fd212, %fd212;
	fma.rn.f64 	%fd214, %fd213, 0d3EB1380B3AE80F1E, 0d3ED0EE258B7A8B04;
	fma.rn.f64 	%fd215, %fd214, %fd213, 0d3EF3B2669F02676F;
	fma.rn.f64 	%fd216, %fd215, %fd213, 0d3F1745CBA9AB0956;
	fma.rn.f64 	%fd217, %fd216, %fd213, 0d3F3C71C72D1B5154;
	fma.rn.f64 	%fd218, %fd217, %fd213, 0d3F624924923BE72D;
	fma.rn.f64 	%fd219, %fd218, %fd213, 0d3F8999999999A3C4;
	fma.rn.f64 	%fd220, %fd219, %fd213, 0d3FB5555555555554;
	sub.f64 	%fd221, %fd204, %fd212;
	add.f64 	%fd222, %fd221, %fd221;
	neg.f64 	%fd223, %fd212;
	fma.rn.f64 	%fd224, %fd223, %fd204, %fd222;
	mul.f64 	%fd225, %fd210, %fd224;
	mul.f64 	%fd226, %fd213, %fd220;
	fma.rn.f64 	%fd227, %fd226, %fd212, %fd225;
	xor.b32  	%r85, %r99, -2147483648;
	mov.b32 	%r86, 1127219200;
	mov.b64 	%fd228, {%r85, %r86};
	sub.f64 	%fd229, %fd228, %fd1;
	fma.rn.f64 	%fd230, %fd229, 0d3FE62E42FEFA39EF, %fd212;
	fma.rn.f64 	%fd231, %fd229, 0dBFE62E42FEFA39EF, %fd230;
	sub.f64 	%fd232, %fd231, %fd212;
	sub.f64 	%fd233, %fd227, %fd232;
	fma.rn.f64 	%fd234, %fd229, 0d3C7ABC9E3B39803F, %fd233;
	add.f64 	%fd371, %fd230, %fd234;
	bra.uni 	$L__BB0_20;
$L__BB0_19:
	add.f64 	%fd235, %fd9, 0d4000000000000000;
	div.rn.f64 	%fd236, %fd9, %fd235;
	neg.f64 	%fd237, %fd9;
	mul.f64 	%fd238, %fd236, %fd237;
	add.f64 	%fd239, %fd9, %fd238;
	mul.f64 	%fd240, %fd239, %fd239;
	fma.rn.f64 	%fd241, %fd240, 0d3EB372FB2FBE14B5, 0d3ED087FFCEB2DC44;
	fma.rn.f64 	%fd242, %fd241, %fd240, 0d3EF3B9FF890F468C;
	fma.rn.f64 	%fd243, %fd242, %fd240, 0d3F17457EFD51BAF8;
	fma.rn.f64 	%fd244, %fd243, %fd240, 0d3F3C71C8DE3CE825;
	fma.rn.f64 	%fd245, %fd244, %fd240, 0d3F6249248FA4661F;
	fma.rn.f64 	%fd246, %fd245, %fd240, 0d3F899999999D70C4;
	fma.rn.f64 	%fd247, %fd246, %fd240, 0d3FB5555555555462;
	mul.f64 	%fd248, %fd240, %fd247;
	fma.rn.f64 	%fd249, %fd248, %fd239, %fd238;
	add.f64 	%fd371, %fd9, %fd249;
$L__BB0_20:
	setp.gt.u32 	%p36, %r7, 1127219199;
	add.f64 	%fd250, %fd371, 0d3FE62E42FEFA39EF;
	selp.f64 	%fd372, %fd250, %fd371, %p36;
$L__BB0_21:
	setp.eq.s32 	%p37, %r41, 1;
	fma.rn.f64 	%fd251, %fd372, %fd372, 0d3FF0000000000000;
	rcp.rn.f64 	%fd252, %fd251;
	mul.f64 	%fd22, %fd252, %fd252;
	add.f64 	%fd376, %fd376, %fd252;
	mov.b32 	%r103, 0;
	@%p37 bra 	$L__BB0_30;
	and.b32  	%r89, %r41, 2147483646;
	neg.s32 	%r101, %r89;
	mov.b32 	%r102, 0;
	mov.u32 	%r100, %r4;
$L__BB0_23:
	ld.global.f64 	%fd24, [%rd3];
	ld.global.f64 	%fd25, [%rd3+8];
	ld.global.f64 	%fd26, [%rd4];
	ld.global.f64 	%fd27, [%rd4+8];
	sub.f64 	%fd28, %fd24, %fd26;
	abs.f64 	%fd254, %fd28;
	setp.le.f64 	%p38, %fd254, 0d3EE4F8B588E368F1;
	sub.f64 	%fd29, %fd25, %fd27;
	abs.f64 	%fd255, %fd29;
	setp.le.f64 	%p39, %fd255, 0d3EE4F8B588E368F1;
	mov.f64 	%fd373, 0d0000000000000000;
	and.pred  	%p40, %p38, %p39;
	@%p40 bra 	$L__BB0_27;
	mul.f64 	%fd257, %fd29, %fd29;
	fma.rn.f64 	%fd258, %fd28, %fd28, %fd257;
	mul.f64 	%fd259, %fd25, %fd25;
	fma.rn.f64 	%fd260, %fd24, %fd24, %fd259;
	setp.gt.f64 	%p41, %fd260, 0d3FEFFFEB074A771D;
	selp.f64 	%fd261, 0d3FEFFFEB074A771D, %fd260, %p41;
	mul.f64 	%fd262, %fd27, %fd27;
	fma.rn.f64 	%fd263, %fd26, %fd26, %fd262;
	setp.gt.f64 	%p42, %fd263, 0d3FEFFFEB074A771D;
	selp.f64 	%fd264, 0d3FEFFFEB074A771D, %fd263, %p42;
	mov.f64 	%fd265, 0d3FF0000000000000;
	sub.f64 	%fd266, %fd265, %fd261;
	sub.f64 	%fd267, %fd265, %fd264;
	mul.f64 	%fd268, %fd266, %fd267;
	mov.f64 	%fd269, 0d4000000000000000;
	div.rn.f64 	%fd270, %fd269, %fd268;
	fma.rn.f64 	%fd271, %fd258, %fd270, 0d3FF0000000000000;
	fma.rn.f64 	%fd272, %fd271, %fd271, 0dBFF0000000000000;
	sqrt.rn.f64 	%fd273, %fd272;
	mul.f64 	%fd274, %fd267, %fd273;
	max.f64 	%fd275, %fd274, 0d3CB0000000000000;
	mov.f64 	%fd276, 0d4010000000000000;
	div.rn.f64 	%fd30, %fd276, %fd275;
	mul.f64 	%fd277, %fd25, %fd27;
	fma.rn.f64 	%fd278, %fd24, %fd26, %fd277;
	add.f64 	%fd279, %fd278, %fd278;
	sub.f64 	%fd280, %fd264, %fd279;
	add.f64 	%fd281, %fd280, 0d3FF0000000000000;
	mul.f64 	%fd282, %fd266, %fd266;
	div.rn.f64 	%fd31, %fd281, %fd282;
	rcp.rn.f64 	%fd32, %fd266;
	setp.eq.s32 	%p43, %r102, 0;
	@%p43 bra 	$L__BB0_26;
	mul.f64 	%fd283, %fd25, %fd31;
	mul.f64 	%fd284, %fd27, %fd32;
	sub.f64 	%fd285, %fd283, %fd284;
	mul.f64 	%fd373, %fd285, %fd30;
	bra.uni 	$L__BB0_27;
$L__BB0_26:
	mul.f64 	%fd286, %fd24, %fd31;
	mul.f64 	%fd287, %fd26, %fd32;
	sub.f64 	%fd288, %fd286, %fd287;
	mul.f64 	%fd373, %fd288, %fd30;
$L__BB0_27:
	ld.param.u64 	%rd27, [_Z3addiiiiiPdS_PiS0_S0_S_S_S__param_6];
	mul.wide.s32 	%rd20, %r100, 8;
	cvta.to.global.u64 	%rd21, %rd27;
	add.s64 	%rd22, %rd21, %rd20;
	add.s64 	%rd5, %rd22, 8;
	ld.global.f64 	%fd290, [%rd22];
	fma.rn.f64 	%fd291, %fd22, %fd373, %fd290;
	st.global.f64 	[%rd22], %fd291;
	ld.global.f64 	%fd36, [%rd3];
	ld.global.f64 	%fd37, [%rd3+8];
	ld.global.f64 	%fd38, [%rd4];
	ld.global.f64 	%fd39, [%rd4+8];
	sub.f64 	%fd40, %fd36, %fd38;
	abs.f64 	%fd292, %fd40;
	setp.le.f64 	%p44, %fd292, 0d3EE4F8B588E368F1;
	sub.f64 	%fd41, %fd37, %fd39;
	abs.f64 	%fd293, %fd41;
	setp.le.f64 	%p45, %fd293, 0d3EE4F8B588E368F1;
	mov.f64 	%fd374, 0d0000000000000000;
	and.pred  	%p46, %p44, %p45;
	@%p46 bra 	$L__BB0_29;
	mul.f64 	%fd295, %fd41, %fd41;
	fma.rn.f64 	%fd296, %fd40, %fd40, %fd295;
	mul.f64 	%fd297, %fd37, %fd37;
	fma.rn.f64 	%fd298, %fd36, %fd36, %fd297;
	setp.gt.f64 	%p47, %fd298, 0d3FEFFFEB074A771D;
	selp.f64 	%fd299, 0d3FEFFFEB074A771D, %fd298, %p47;
	mul.f64 	%fd300, %fd39, %fd39;
	fma.rn.f64 	%fd301, %fd38, %fd38, %fd300;
	setp.gt.f64 	%p48, %fd301, 0d3FEFFFEB074A771D;
	selp.f64 	%fd302, 0d3FEFFFEB074A771D, %fd301, %p48;
	mov.f64 	%fd303, 0d3FF0000000000000;
	sub.f64 	%fd304, %fd303, %fd299;
	sub.f64 	%fd305, %fd303, %fd302;
	mul.f64 	%fd306, %fd304, %fd305;
	mov.f64 	%fd307, 0d4000000000000000;
	div.rn.f64 	%fd308, %fd307, %fd306;
	fma.rn.f64 	%fd309, %fd296, %fd308, 0d3FF0000000000000;
	fma.rn.f64 	%fd310, %fd309, %fd309, 0dBFF0000000000000;
	sqrt.rn.f64 	%fd311, %fd310;
	mul.f64 	%fd312, %fd305, %fd311;
	mul.f64 	%fd313, %fd37, %fd39;
	fma.rn.f64 	%fd314, %fd36, %fd38, %fd313;
	add.f64 	%fd315, %fd314, %fd314;
	sub.f64 	%fd316, %fd302, %fd315;
	add.f64 	%fd317, %fd316, 0d3FF0000000000000;
	mul.f64 	%fd318, %fd304, %fd304;
	div.rn.f64 	%fd319, %fd317, %fd318;
	rcp.rn.f64 	%fd320, %fd304;
	neg.f64 	%fd321, %fd320;
	max.f64 	%fd322, %fd312, 0d3CB0000000000000;
	mov.f64 	%fd323, 0d4010000000000000;
	div.rn.f64 	%fd324, %fd323, %fd322;
	mul.f64 	%fd325, %fd39, %fd321;
	fma.rn.f64 	%fd326, %fd37, %fd319, %fd325;
	mul.f64 	%fd374, %fd326, %fd324;
$L__BB0_29:
	and.b32  	%r103, %r41, 2147483646;
	ld.global.f64 	%fd327, [%rd5];
	fma.rn.f64 	%fd328, %fd22, %fd374, %fd327;
	st.global.f64 	[%rd5], %fd328;
	add.s32 	%r102, %r102, 2;
	add.s32 	%r101, %r101, 2;
	add.s32 	%r100, %r100, 2;
	setp.ne.s32 	%p49, %r101, 0;
	@%p49 bra 	$L__BB0_23;
$L__BB0_30:
	and.b32  	%r90, %r41, 1;
	setp.eq.b32 	%p50, %r90, 1;
	not.pred 	%p51, %p50;
	@%p51 bra 	$L__BB0_36;
	ld.global.f64 	%fd44, [%rd3];
	ld.global.f64 	%fd45, [%rd3+8];
	ld.global.f64 	%fd46, [%rd4];
	ld.global.f64 	%fd47, [%rd4+8];
	sub.f64 	%fd48, %fd44, %fd46;
	abs.f64 	%fd330, %fd48;
	setp.le.f64 	%p52, %fd330, 0d3EE4F8B588E368F1;
	sub.f64 	%fd49, %fd45, %fd47;
	abs.f64 	%fd331, %fd49;
	setp.le.f64 	%p53, %fd331, 0d3EE4F8B588E368F1;
	mov.f64 	%fd375, 0d0000000000000000;
	and.pred  	%p54, %p52, %p53;
	@%p54 bra 	$L__BB0_35;
	mul.f64 	%fd333, %fd49, %fd49;
	fma.rn.f64 	%fd334, %fd48, %fd48, %fd333;
	mul.f64 	%fd335, %fd45, %fd45;
	fma.rn.f64 	%fd336, %fd44, %fd44, %fd335;
	setp.gt.f64 	%p55, %fd336, 0d3FEFFFEB074A771D;
	selp.f64 	%fd337, 0d3FEFFFEB074A771D, %fd336, %p55;
	mul.f64 	%fd338, %fd47, %fd47;
	fma.rn.f64 	%fd339, %fd46, %fd46, %fd338;
	setp.gt.f64 	%p56, %fd339, 0d3FEFFFEB074A771D;
	selp.f64 	%fd340, 0d3FEFFFEB074A771D, %fd339, %p56;
	mov.f64 	%fd341, 0d3FF0000000000000;
	sub.f64 	%fd342, %fd341, %fd337;
	sub.f64 	%fd343, %fd341, %fd340;
	mul.f64 	%fd344, %fd342, %fd343;
	mov.f64 	%fd345, 0d4000000000000000;
	div.rn.f64 	%fd346, %fd345, %fd344;
	fma.rn.f64 	%fd347, %fd334, %fd346, 0d3FF0000000000000;
	fma.rn.f64 	%fd348, %fd347, %fd347, 0dBFF0000000000000;
	sqrt.rn.f64 	%fd349, %fd348;
	mul.f64 	%fd350, %fd343, %fd349;
	max.f64 	%fd351, %fd350, 0d3CB0000000000000;
	mov.f64 	%fd352, 0d4010000000000000;
	div.rn.f64 	%fd50, %fd352, %fd351;
	mul.f64 	%fd353, %fd45, %fd47;
	fma.rn.f64 	%fd354, %fd44, %fd46, %fd353;
	add.f64 	%fd355, %fd354, %fd354;
	sub.f64 	%fd356, %fd340, %fd355;
	add.f64 	%fd357, %fd356, 0d3FF0000000000000;
	mul.f64 	%fd358, %fd342, %fd342;
	div.rn.f64 	%fd51, %fd357, %fd358;
	rcp.rn.f64 	%fd52, %fd342;
	setp.eq.s32 	%p57, %r103, 0;
	@%p57 bra 	$L__BB0_34;
	mul.f64 	%fd359, %fd45, %fd51;
	mul.f64 	%fd360, %fd47, %fd52;
	sub.f64 	%fd361, %fd359, %fd360;
	mul.f64 	%fd375, %fd361, %fd50;
	bra.uni 	$L__BB0_35;
$L__BB0_34:
	mul.f64 	%fd362, %fd44, %fd51;
	mul.f64 	%fd363, %fd46, %fd52;
	sub.f64 	%fd364, %fd362, %fd363;
	mul.f64 	%fd375, %fd364, %fd50;
$L__BB0_35:
	ld.param.u64 	%rd28, [_Z3addiiiiiPdS_PiS0_S0_S_S_S__param_6];
	add.s32 	%r91, %r103, %r4;
	cvta.to.global.u64 	%rd23, %rd28;
	mul.wide.s32 	%rd24, %r91, 8;
	add.s64 	%rd25, %rd23, %rd24;
	ld.global.f64 	%fd365, [%rd25];
	fma.rn.f64 	%fd366, %fd22, %fd375, %fd365;
	st.global.f64 	[%rd25], %fd366;
$L__BB0_36:
	add.s32 	%r95, %r95, 1;
	ld.global.u32 	%r92, [%rd2];
	ld.global.u32 	%r93, [%rd2+4];
	add.s32 	%r94, %r93, %r92;
	setp.lt.s32 	%p58, %r95, %r94;
	@%p58 bra 	$L__BB0_9;
	bra.uni 	$L__BB0_47;
$L__BB0_37:
	add.f64 	%fd378, %fd64, 0d3FF0000000000000;
	{
	.reg .b32 %temp; 
	mov.b64 	{%temp, %r105}, %fd378;
	}
	{
	.reg .b32 %temp; 
	mov.b64 	{%r106, %temp}, %fd378;
	}
	setp.gt.s32 	%p15, %r105, 1048575;
	mov.b32 	%r107, -1023;
	@%p15 bra 	$L__BB0_39;
	mul.f64 	%fd378, %fd378, 0d4350000000000000;
	{
	.reg .b32 %temp; 
	mov.b64 	{%temp, %r105}, %fd378;
	}
	{
	.reg .b32 %temp; 
	mov.b64 	{%r106, %temp}, %fd378;
	}
	mov.b32 	%r107, -1077;
$L__BB0_39:
	add.s32 	%r58, %r105, -1;
	setp.gt.u32 	%p16, %r58, 2146435070;
	@%p16 bra 	$L__BB0_43;
	shr.u32 	%r61, %r105, 20;
	add.s32 	%r108, %r107, %r61;
	and.b32  	%r62, %r105, 1048575;
	or.b32  	%r63, %r62, 1072693248;
	mov.b64 	%fd379, {%r106, %r63};
	setp.lt.u32 	%p18, %r63, 1073127583;
	@%p18 bra 	$L__BB0_42;
	{
	.reg .b32 %temp; 
	mov.b64 	{%r64, %temp}, %fd379;
	}
	{
	.reg .b32 %temp; 
	mov.b64 	{%temp, %r65}, %fd379;
	}
	add.s32 	%r66, %r65, -1048576;
	mov.b64 	%fd379, {%r64, %r66};
	add.s32 	%r108, %r108, 1;
$L__BB0_42:
	add.f64 	%fd118, %fd379, 0dBFF0000000000000;
	add.f64 	%fd119, %fd379, 0d3FF0000000000000;
	rcp.approx.ftz.f64 	%fd120, %fd119;
	neg.f64 	%fd121, %fd119;
	fma.rn.f64 	%fd122, %fd121, %fd120, 0d3FF0000000000000;
	fma.rn.f64 	%fd123, %fd122, %fd122, %fd122;
	fma.rn.f64 	%fd124, %fd123, %fd120, %fd120;
	mul.f64 	%fd125, %fd118, %fd124;
	fma.rn.f64 	%fd126, %fd118, %fd124, %fd125;
	mul.f64 	%fd127, %fd126, %fd126;
	fma.rn.f64 	%fd128, %fd127, 0d3EB1380B3AE80F1E, 0d3ED0EE258B7A8B04;
	fma.rn.f64 	%fd129, %fd128, %fd127, 0d3EF3B2669F02676F;
	fma.rn.f64 	%fd130, %fd129, %fd127, 0d3F1745CBA9AB0956;
	fma.rn.f64 	%fd131, %fd130, %fd127, 0d3F3C71C72D1B5154;
	fma.rn.f64 	%fd132, %fd131, %fd127, 0d3F624924923BE72D;
	fma.rn.f64 	%fd133, %fd132, %fd127, 0d3F8999999999A3C4;
	fma.rn.f64 	%fd134, %fd133, %fd127, 0d3FB5555555555554;
	sub.f64 	%fd135, %fd118, %fd126;
	add.f64 	%fd136, %fd135, %fd135;
	neg.f64 	%fd137, %fd126;
	fma.rn.f64 	%fd138, %fd137, %fd118, %fd136;
	mul.f64 	%fd139, %fd124, %fd138;
	mul.f64 	%fd140, %fd127, %fd134;
	fma.rn.f64 	%fd141, %fd140, %fd126, %fd139;
	xor.b32  	%r67, %r108, -2147483648;
	mov.b32 	%r68, 1127219200;
	mov.b64 	%fd142, {%r67, %r68};
	sub.f64 	%fd143, %fd142, %fd1;
	fma.rn.f64 	%fd144, %fd143, 0d3FE62E42FEFA39EF, %fd126;
	fma.rn.f64 	%fd145, %fd143, 0dBFE62E42FEFA39EF, %fd144;
	sub.f64 	%fd146, %fd145, %fd126;
	sub.f64 	%fd147, %fd141, %fd146;
	fma.rn.f64 	%fd148, %fd143, 0d3C7ABC9E3B39803F, %fd147;
	add.f64 	%fd380, %fd144, %fd148;
	bra.uni 	$L__BB0_44;
$L__BB0_43:
	fma.rn.f64 	%fd117, %fd378, 0d7FF0000000000000, 0d7FF0000000000000;
	{
	.reg .b32 %temp; 
	mov.b64 	{%temp, %r59}, %fd378;
	}
	and.b32  	%r60, %r59, 2147483647;
	setp.eq.s32 	%p17, %r60, 0;
	selp.f64 	%fd380, 0dFFF0000000000000, %fd117, %p17;
$L__BB0_44:
	setp.gt.u32 	%p19, %r29, 1127219199;
	add.f64 	%fd164, %fd380, 0d3FE62E42FEFA39EF;
	selp.f64 	%fd381, %fd164, %fd380, %p19;
$L__BB0_45:
	fma.rn.f64 	%fd165, %fd381, %fd381, 0d3FF0000000000000;
	rcp.rn.f64 	%fd166, %fd165;
	add.f64 	%fd376, %fd376, %fd166;
$L__BB0_46:
	add.s32 	%r95, %r95, 1;
	setp.lt.s32 	%p20, %r95, %r5;
	@%p20 bra 	$L__BB0_4;
$L__BB0_47:
	ld.param.u64 	%rd29, [_Z3addiiiiiPdS_PiS0_S0_S_S_S__param_12];
	cvta.to.global.u64 	%rd26, %rd29;
	atom.global.add.f64 	%fd367, [%rd26], %fd376;
$L__BB0_48:
	ret;

}


// ===== COMPILED SASS (sm_100) =====

	.target	sm_100

	.elftype	@"ET_EXEC"


//--------------------- .note.nv.tkinfo           --------------------------
	.section	.note.nv.tkinfo,"",@"SHT_NOTE"
	.sectionflags	@"SHF_NOTE_NV_TKINFO"
	.tkinfo
        /*0018*/ 	.word	0x00000002
        /*0030*/ 	.string	""
        /*0030*/ 	.string	"ptxas"
        /*0030*/ 	.string	"Cuda compilation tools, release 13.0, V13.0.88"
        /*0030*/ 	.string	"Build cuda_13.0.r13.0/compiler.36424714_0"
        /*0030*/ 	.string	"-arch sm_100 -m 64 "



//--------------------- .note.nv.cuinfo           --------------------------
	.section	.note.nv.cuinfo,"",@"SHT_NOTE"
	.sectionflags	@"SHF_NOTE_NV_CUINFO"
        /*0018*/ 	.short	0x0002
        /*001a*/ 	.short	0x0064
        /*001c*/ 	.short	0x0082
	.zero		2


//--------------------- .nv.info                  --------------------------
	.section	.nv.info,"",@"SHT_CUDA_INFO"
	.align	4


	//----- nvinfo : EIATTR_REGCOUNT
	.align		4
        /*0000*/ 	.byte	0x04, 0x2f
        /*0002*/ 	.short	(.L_1 - .L_0)
	.align		4
.L_0:
        /*0004*/ 	.word	index@(_Z3addiiiiiPdS_PiS0_S0_S_S_S_)
        /*0008*/ 	.word	0x00000038


	//----- nvinfo : EIATTR_FRAME_SIZE
	.align		4
.L_1:
        /*000c*/ 	.byte	0x04, 0x11
        /*000e*/ 	.short	(.L_3 - .L_2)
	.align		4
.L_2:
        /*0010*/ 	.word	index@($__internal_2_$__cuda_sm20_dsqrt_rn_f64_mediumpath_v1)
        /*0014*/ 	.word	0x00000000


	//----- nvinfo : EIATTR_FRAME_SIZE
	.align		4
.L_3:
        /*0018*/ 	.byte	0x04, 0x11
        /*001a*/ 	.short	(.L_5 - .L_4)
	.align		4
.L_4:
        /*001c*/ 	.word	index@($__internal_1_$__cuda_sm20_div_rn_f64_full)
        /*0020*/ 	.word	0x00000000


	//----- nvinfo : EIATTR_FRAME_SIZE
	.align		4
.L_5:
        /*0024*/ 	.byte	0x04, 0x11
        /*0026*/ 	.short	(.L_7 - .L_6)
	.align		4
.L_6:
        /*0028*/ 	.word	index@($__internal_0_$__cuda_sm20_dblrcp_rn_slowpath_v3)
        /*002c*/ 	.word	0x00000000


	//----- nvinfo : EIATTR_FRAME_SIZE
	.align		4
.L_7:
        /*0030*/ 	.byte	0x04, 0x11
        /*0032*/ 	.short	(.L_9 - .L_8)
	.align		4
.L_8:
        /*0034*/ 	.word	index@(_Z3addiiiiiPdS_PiS0_S0_S_S_S_)
        /*0038*/ 	.word	0x00000000


	//----- nvinfo : EIATTR_MIN_STACK_SIZE
	.align		4
.L_9:
        /*003c*/ 	.byte	0x04, 0x12
        /*003e*/ 	.short	(.L_11 - .L_10)
	.align		4
.L_10:
        /*0040*/ 	.word	index@(_Z3addiiiiiPdS_PiS0_S0_S_S_S_)
        /*0044*/ 	.word	0x00000000
.L_11:


//--------------------- .nv.compat                --------------------------
	.section	.nv.compat,"",@"SHT_CUDA_COMPAT_INFO"
	.align	4
        /*0000*/ 	.byte	0x02, 0x09, 0x00, 0x00, 0x02, 0x02, 0x01, 0x00, 0x02, 0x05, 0x05, 0x00, 0x03, 0x07, 0x01, 0x01
        /*0010*/ 	.byte	0x02, 0x03, 0x00, 0x00, 0x02, 0x06, 0x01, 0x00, 0x04, 0x0b, 0x08, 0x00, 0x01, 0x00, 0x00, 0x00
        /*0020*/ 	.byte	0x00, 0x00, 0x00, 0x00


//--------------------- .nv.info._Z3addiiiiiPdS_PiS0_S0_S_S_S_ --------------------------
	.section	.nv.info._Z3addiiiiiPdS_PiS0_S0_S_S_S_,"",@"SHT_CUDA_INFO"
	.sectionflags	@""
	.align	4


	//----- nvinfo : EIATTR_CUDA_API_VERSION
	.align		4
        /*0000*/ 	.byte	0x04, 0x37
        /*0002*/ 	.short	(.L_13 - .L_12)
.L_12:
        /*0004*/ 	.word	0x00000082


	//----- nvinfo : EIATTR_KPARAM_INFO
	.align		4
.L_13:
        /*0008*/ 	.byte	0x04, 0x17
        /*000a*/ 	.short	(.L_15 - .L_14)
.L_14:
        /*000c*/ 	.word	0x00000000
        /*0010*/ 	.short	0x000c
        /*0012*/ 	.short	0x0050
        /*0014*/ 	.byte	0x00, 0xf5, 0x21, 0x00


	//----- nvinfo : EIATTR_KPARAM_INFO
	.align		4
.L_15:
        /*0018*/ 	.byte	0x04, 0x17
        /*001a*/ 	.short	(.L_17 - .L_16)
.L_16:
        /*001c*/ 	.word	0x00000000
        /*0020*/ 	.short	0x000b
        /*0022*/ 	.short	0x0048
        /*0024*/ 	.byte	0x00, 0xf5, 0x21, 0x00


	//----- nvinfo : EIATTR_KPARAM_INFO
	.align		4
.L_17:
        /*0028*/ 	.byte	0x04, 0x17
        /*002a*/ 	.short	(.L_19 - .L_18)
.L_18:
        /*002c*/ 	.word	0x00000000
        /*0030*/ 	.short	0x000a
        /*0032*/ 	.short	0x0040
        /*0034*/ 	.byte	0x00, 0xf5, 0x21, 0x00


	//----- nvinfo : EIATTR_KPARAM_INFO
	.align		4
.L_19:
        /*0038*/ 	.byte	0x04, 0x17
        /*003a*/ 	.short	(.L_21 - .L_20)
.L_20:
        /*003c*/ 	.word	0x00000000
        /*0040*/ 	.short	0x0009
        /*0042*/ 	.short	0x0038
        /*0044*/ 	.byte	0x00, 0xf5, 0x21, 0x00


	//----- nvinfo : EIATTR_KPARAM_INFO
	.align		4
.L_21:
        /*0048*/ 	.byte	0x04, 0x17
        /*004a*/ 	.short	(.L_23 - .L_22)
.L_22:
        /*004c*/ 	.word	0x00000000
        /*0050*/ 	.short	0x0008
        /*0052*/ 	.short	0x0030
        /*0054*/ 	.byte	0x00, 0xf5, 0x21, 0x00


	//----- nvinfo : EIATTR_KPARAM_INFO
	.align		4
.L_23:
        /*0058*/ 	.byte	0x04, 0x17
        /*005a*/ 	.short	(.L_25 - .L_24)
.L_24:
        /*005c*/ 	.word	0x00000000
        /*0060*/ 	.short	0x0007
        /*0062*/ 	.short	0x0028
        /*0064*/ 	.byte	0x00, 0xf5, 0x21, 0x00


	//----- nvinfo : EIATTR_KPARAM_INFO
	.align		4
.L_25:
        /*0068*/ 	.byte	0x04, 0x17
        /*006a*/ 	.short	(.L_27 - .L_26)
.L_26:
        /*006c*/ 	.word	0x00000000
        /*0070*/ 	.short	0x0006
        /*0072*/ 	.short	0x0020
        /*0074*/ 	.byte	0x00, 0xf5, 0x21, 0x00


	//----- nvinfo : EIATTR_KPARAM_INFO
	.align		4
.L_27:
        /*0078*/ 	.byte	0x04, 0x17
        /*007a*/ 	.short	(.L_29 - .L_28)
.L_28:
        /*007c*/ 	.word	0x00000000
        /*0080*/ 	.short	0x0005
        /*0082*/ 	.short	0x0018
        /*0084*/ 	.byte	0x00, 0xf5, 0x21, 0x00


	//----- nvinfo : EIATTR_KPARAM_INFO
	.align		4
.L_29:
        /*0088*/ 	.byte	0x04, 0x17
        /*008a*/ 	.short	(.L_31 - .L_30)
.L_30:
        /*008c*/ 	.word	0x00000000
        /*0090*/ 	.short	0x0004
        /*0092*/ 	.short	0x0010
        /*0094*/ 	.byte	0x00, 0xf0, 0x11, 0x00


	//----- nvinfo : EIATTR_KPARAM_INFO
	.align		4
.L_31:
        /*0098*/ 	.byte	0x04, 0x17
        /*009a*/ 	.short	(.L_33 - .L_32)
.L_32:
        /*009c*/ 	.word	0x00000000
        /*00a0*/ 	.short	0x0003
        /*00a2*/ 	.short	0x000c
        /*00a4*/ 	.byte	0x00, 0xf0, 0x11, 0x00


	//----- nvinfo : EIATTR_KPARAM_INFO
	.align		4
.L_33:
        /*00a8*/ 	.byte	0x04, 0x17
        /*00aa*/ 	.short	(.L_35 - .L_34)
.L_34:
        /*00ac*/ 	.word	0x00000000
        /*00b0*/ 	.short	0x0002
        /*00b2*/ 	.short	0x0008
        /*00b4*/ 	.byte	0x00, 0xf0, 0x11, 0x00


	//----- nvinfo : EIATTR_KPARAM_INFO
	.align		4
.L_35:
        /*00b8*/ 	.byte	0x04, 0x17
        /*00ba*/ 	.short	(.L_37 - .L_36)
.L_36:
        /*00bc*/ 	.word	0x00000000
        /*00c0*/ 	.short	0x0001
        /*00c2*/ 	.short	0x0004
        /*00c4*/ 	.byte	0x00, 0xf0, 0x11, 0x00


	//----- nvinfo : EIATTR_KPARAM_INFO
	.align		4
.L_37:
        /*00c8*/ 	.byte	0x04, 0x17
        /*00ca*/ 	.short	(.L_39 - .L_38)
.L_38:
        /*00cc*/ 	.word	0x00000000
        /*00d0*/ 	.short	0x0000
        /*00d2*/ 	.short	0x0000
        /*00d4*/ 	.byte	0x00, 0xf0, 0x11, 0x00


	//----- nvinfo : EIATTR_SPARSE_MMA_MASK
	.align		4
.L_39:
        /*00d8*/ 	.byte	0x03, 0x50
        /*00da*/ 	.short	0x0000


	//----- nvinfo : EIATTR_MAXREG_COUNT
	.align		4
        /*00dc*/ 	.byte	0x03, 0x1b
        /*00de*/ 	.short	0x00ff


	//----- nvinfo : EIATTR_MERCURY_ISA_VERSION
	.align		4
        /*00e0*/ 	.byte	0x03, 0x5f
        /*00e2*/ 	.short	0x0101


	//----- nvinfo : EIATTR_VRC_CTA_INIT_COUNT
	.align		4
        /*00e4*/ 	.byte	0x02, 0x4a
	.zero		1
	.zero		1


	//----- nvinfo : EIATTR_EXIT_INSTR_OFFSETS
	.align		4
        /*00e8*/ 	.byte	0x04, 0x1c
        /*00ea*/ 	.short	(.L_41 - .L_40)


	//   ....[0]....
.L_40:
        /*00ec*/ 	.word	0x00000070


	//   ....[1]....
        /*00f0*/ 	.word	0x00004180


	//----- nvinfo : EIATTR_CRS_STACK_SIZE
	.align		4
.L_41:
        /*00f4*/ 	.byte	0x04, 0x1e
        /*00f6*/ 	.short	(.L_43 - .L_42)
.L_42:
        /*00f8*/ 	.word	0x00000000


	//----- nvinfo : EIATTR_CBANK_PARAM_SIZE
	.align		4
.L_43:
        /*00fc*/ 	.byte	0x03, 0x19
        /*00fe*/ 	.short	0x0058


	//----- nvinfo : EIATTR_PARAM_CBANK
	.align		4
        /*0100*/ 	.byte	0x04, 0x0a
        /*0102*/ 	.short	(.L_45 - .L_44)
	.align		4
.L_44:
        /*0104*/ 	.word	index@(.nv.constant0._Z3addiiiiiPdS_PiS0_S0_S_S_S_)
        /*0108*/ 	.short	0x0380
        /*010a*/ 	.short	0x0058


	//----- nvinfo : EIATTR_SW_WAR
	.align		4
.L_45:
        /*010c*/ 	.byte	0x04, 0x36
        /*010e*/ 	.short	(.L_47 - .L_46)
.L_46:
        /*0110*/ 	.word	0x00000008
.L_47:


//--------------------- .nv.callgraph             --------------------------
	.section	.nv.callgraph,"",@"SHT_CUDA_CALLGRAPH"
	.align	4
	.sectionentsize	8
	.align		4
        /*0000*/ 	.word	0x00000000
	.align		4
        /*0004*/ 	.word	0xffffffff
	.align		4
        /*0008*/ 	.word	0x00000000
	.align		4
        /*000c*/ 	.word	0xfffffffe
	.align		4
        /*0010*/ 	.word	0x00000000
	.align		4
        /*0014*/ 	.word	0xfffffffd
	.align		4
        /*0018*/ 	.word	0x00000000
	.align		4
        /*001c*/ 	.word	0xfffffffc


//--------------------- .text._Z3addiiiiiPdS_PiS0_S0_S_S_S_ --------------------------
	.section	.text._Z3addiiiiiPdS_PiS0_S0_S_S_S_,"ax",@progbits
	.align	128
        .global         _Z3addiiiiiPdS_PiS0_S0_S_S_S_
        .type           _Z3addiiiiiPdS_PiS0_S0_S_S_S_,@function
        .size           _Z3addiiiiiPdS_PiS0_S0_S_S_S_,(.L_x_86 - _Z3addiiiiiPdS_PiS0_S0_S_S_S_)
        .other          _Z3addiiiiiPdS_PiS0_S0_S_S_S_,@"STO_CUDA_ENTRY STV_DEFAULT"
_Z3addiiiiiPdS_PiS0_S0_S_S_S_:
.text._Z3addiiiiiPdS_PiS0_S0_S_S_S_:
[----:B------:R-:W-:Y:S01]  /*0000*/  LDC R1, c[0x0][0x37c] ;  /* 0x0000df00ff017b82 */ /* 0x000fe20000000800 */
[----:B------:R-:W0:Y:S07]  /*0010*/  S2R R6, SR_TID.X ;  /* 0x0000000000067919 */ /* 0x000e2e0000002100 */
[----:B------:R-:W0:Y:S01]  /*0020*/  S2UR UR4, SR_CTAID.X ;  /* 0x00000000000479c3 */ /* 0x000e220000002500 */
[----:B------:R-:W1:Y:S07]  /*0030*/  LDCU UR5, c[0x0][0x384] ;  /* 0x00007080ff0577ac */ /* 0x000e6e0008000800 */
[----:B------:R-:W0:Y:S02]  /*0040*/  LDC R3, c[0x0][0x360] ;  /* 0x0000d800ff037b82 */ /* 0x000e240000000800 */
[----:B0-----:R-:W-:-:S05]  /*0050*/  IMAD R6, R3, UR4, R6 ;  /* 0x0000000403067c24 */ /* 0x001fca000f8e0206 */
[----:B-1----:R-:W-:-:S13]  /*0060*/  ISETP.GT.AND P0, PT, R6, UR5, PT ;  /* 0x0000000506007c0c */ /* 0x002fda000bf04270 */
[----:B------:R-:W-:Y:S05]  /*0070*/  @P0 EXIT ;  /* 0x000000000000094d */ /* 0x000fea0003800000 */
[----:B------:R-:W0:Y:S01]  /*0080*/  LDC.64 R2, c[0x0][0x3a8] ;  /* 0x0000ea00ff027b82 */ /* 0x000e220000000a00 */
[----:B------:R-:W1:Y:S07]  /*0090*/  LDCU.64 UR6, c[0x0][0x358] ;  /* 0x00006b00ff0677ac */ /* 0x000e6e0008000a00 */
[----:B------:R-:W2:Y:S01]  /*00a0*/  LDC.64 R26, c[0x0][0x3b8] ;  /* 0x0000ee00ff1a7b82 */ /* 0x000ea20000000a00 */
[----:B0-----:R-:W-:-:S06]  /*00b0*/  IMAD.WIDE R2, R6, 0x4, R2 ;  /* 0x0000000406027825 */ /* 0x001fcc00078e0202 */
[----:B-1----:R-:W3:Y:S02]  /*00c0*/  LDG.E R2, desc[UR6][R2.64] ;  /* 0x0000000602027981 */ /* 0x002ee4000c1e1900 */
[----:B---3--:R-:W-:-:S04]  /*00d0*/  IMAD.SHL.U32 R5, R2, 0x2, RZ ;  /* 0x0000000202057824 */ /* 0x008fc800078e00ff */
[----:B--2---:R-:W-:-:S05]  /*00e0*/  IMAD.WIDE R26, R5, 0x4, R26 ;  /* 0x00000004051a7825 */ /* 0x004fca00078e021a */
[----:B------:R-:W2:Y:S01]  /*00f0*/  LDG.E R0, desc[UR6][R26.64+0x4] ;  /* 0x000004061a007981 */ /* 0x000ea2000c1e1900 */
[----:B------:R-:W-:Y:S01]  /*0100*/  BSSY.RECONVERGENT B0, `(.L_x_0) ;  /* 0x0000405000007945 */ /* 0x000fe20003800200 */
[----:B------:R-:W-:Y:S02]  /*0110*/  CS2R R24, SRZ ;  /* 0x0000000000187805 */ /* 0x000fe4000001ff00 */
[----:B--2---:R-:W-:-:S13]  /*0120*/  ISETP.GE.AND P0, PT, R0, 0x1, PT ;  /* 0x000000010000780c */ /* 0x004fda0003f06270 */
[----:B------:R-:W-:Y:S05]  /*0130*/  @!P0 BRA `(.L_x_1) ;  /* 0x0000004000048947 */ /* 0x000fea0003800000 */
[----:B------:R0:W5:Y:S01]  /*0140*/  LDG.E R5, desc[UR6][R26.64] ;  /* 0x000000061a057981 */ /* 0x000162000c1e1900 */
[----:B------:R-:W1:Y:S01]  /*0150*/  LDCU UR4, c[0x0][0x388] ;  /* 0x00007100ff0477ac */ /* 0x000e620008000800 */
[----:B------:R-:W2:Y:S01]  /*0160*/  LDC.64 R22, c[0x0][0x398] ;  /* 0x0000e600ff167b82 */ /* 0x000ea20000000a00 */
[C---:B------:R-:W-:Y:S01]  /*0170*/  IMAD.SHL.U32 R3, R6.reuse, 0x2, RZ ;  /* 0x0000000206037824 */ /* 0x040fe200078e00ff */
[----:B-1----:R-:W-:Y:S02]  /*0180*/  UISETP.GT.AND UP0, UPT, UR4, URZ, UPT ;  /* 0x000000ff0400728c */ /* 0x002fe4000bf04270 */
[----:B------:R-:W-:Y:S02]  /*0190*/  IMAD R4, R6, UR4, RZ ;  /* 0x0000000406047c24 */ /* 0x000fe4000f8e02ff */
[----:B--2---:R-:W-:-:S05]  /*01a0*/  IMAD.WIDE R22, R3, 0x8, R22 ;  /* 0x0000000803167825 */ /* 0x004fca00078e0216 */
[----:B0-----:R-:W-:Y:S05]  /*01b0*/  BRA.U UP0, `(.L_x_2) ;  /* 0x0000001100047547 */ /* 0x001fea000b800000 */
[----:B------:R-:W0:Y:S01]  /*01c0*/  LDC.64 R2, c[0x0][0x398] ;  /* 0x0000e600ff027b82 */ /* 0x000e220000000a00 */
[----:B-----5:R-:W-:Y:S01]  /*01d0*/  IMAD.IADD R0, R0, 0x1, R5 ;  /* 0x0000000100007824 */ /* 0x020fe200078e0205 */
[----:B------:R-:W-:-:S07]  /*01e0*/  CS2R R24, SRZ ;  /* 0x0000000000187805 */ /* 0x000fce000001ff00 */
.L_x_17:
[----:B------:R-:W-:Y:S01]  /*01f0*/  ISETP.NE.AND P0, PT, R5, R6, PT ;  /* 0x000000060500720c */ /* 0x000fe20003f05270 */
[----:B------:R-:W-:-:S12]  /*0200*/  BSSY.RECONVERGENT B2, `(.L_x_3) ;  /* 0x00000f8000027945 */ /* 0x000fd80003800200 */
[----:B------:R-:W-:Y:S05]  /*0210*/  @!P0 BRA `(.L_x_4) ;  /* 0x0000000c00d88947 */ /* 0x000fea0003800000 */
[----:B------:R-:W-:Y:S01]  /*0220*/  IMAD.SHL.U32 R15, R5, 0x2, RZ ;  /* 0x00000002050f7824 */ /* 0x000fe200078e00ff */
[----:B------:R-:W2:Y:S03]  /*0230*/  LDG.E.64 R12, desc[UR6][R22.64+0x8] ;  /* 0x00000806160c7981 */ /* 0x000ea6000c1e1b00 */
[----:B0-----:R-:W-:Y:S01]  /*0240*/  IMAD.WIDE R14, R15, 0x8, R2 ;  /* 0x000000080f0e7825 */ /* 0x001fe200078e0202 */
[----:B------:R-:W3:Y:S04]  /*0250*/  LDG.E.64 R10, desc[UR6][R22.64] ;  /* 0x00000006160a7981 */ /* 0x000ee8000c1e1b00 */
[----:B------:R-:W2:Y:S04]  /*0260*/  LDG.E.64 R20, desc[UR6][R14.64+0x8] ;  /* 0x000008060e147981 */ /* 0x000ea8000c1e1b00 */
[----:B------:R-:W3:Y:S01]  /*0270*/  LDG.E.64 R18, desc[UR6][R14.64] ;  /* 0x000000060e127981 */ /* 0x000ee2000c1e1b00 */
[----:B------:R-:W-:Y:S01]  /*0280*/  UMOV UR4, 0x88e368f1 ;  /* 0x88e368f100047882 */ /* 0x000fe20000000000 */
[----:B------:R-:W-:Y:S01]  /*0290*/  UMOV UR5, 0x3ee4f8b5 ;  /* 0x3ee4f8b500057882 */ /* 0x000fe20000000000 */
[----:B------:R-:W-:Y:S01]  /*02a0*/  BSSY.RECONVERGENT B3, `(.L_x_5) ;  /* 0x00000da000037945 */ /* 0x000fe20003800200 */
[----:B------:R-:W-:Y:S01]  /*02b0*/  CS2R R16, SRZ ;  /* 0x0000000000107805 */ /* 0x000fe2000001ff00 */
[----:B--2---:R-:W-:-:S02]  /*02c0*/  DADD R26, R12, -R20 ;  /* 0x000000000c1a7229 */ /* 0x004fc40000000814 */
[----:B---3--:R-:W-:-:S06]  /*02d0*/  DADD R8, R10, -R18 ;  /* 0x000000000a087229 */ /* 0x008fcc0000000812 */
[----:B------:R-:W-:Y:S02]  /*02e0*/  DSETP.GTU.AND P0, PT, |R26|, UR4, PT ;  /* 0x000000041a007e2a */ /* 0x000fe4000bf0c200 */
[----:B------:R-:W-:-:S14]  /*02f0*/  DSETP.LE.AND P1, PT, |R8|, UR4, PT ;  /* 0x0000000408007e2a */ /* 0x000fdc000bf23200 */
[----:B------:R-:W-:Y:S05]  /*0300*/  @!P0 BRA P1, `(.L_x_6) ;  /* 0x0000000c004c8947 */ /* 0x000fea0000800000 */
[----:B------:R-:W-:Y:S01]  /*0310*/  DMUL R12, R12, R12 ;  /* 0x0000000c0c0c7228 */ /* 0x000fe20000000000 */
[----:B------:R-:W-:Y:S01]  /*0320*/  UMOV UR4, 0x74a771d ;  /* 0x074a771d00047882 */ /* 0x000fe20000000000 */
[----:B------:R-:W-:Y:S01]  /*0330*/  DMUL R14, R20, R20 ;  /* 0x00000014140e7228 */ /* 0x000fe20000000000 */
[----:B------:R-:W-:Y:S01]  /*0340*/  UMOV UR5, 0x3fefffeb ;  /* 0x3fefffeb00057882 */ /* 0x000fe20000000000 */
[----:B------:R-:W-:Y:S04]  /*0350*/  BSSY.RECONVERGENT B4, `(.L_x_7) ;  /* 0x0000024000047945 */ /* 0x000fe80003800200 */
[----:B------:R-:W-:Y:S02]  /*0360*/  DFMA R12, R10, R10, R12 ;  /* 0x0000000a0a0c722b */ /* 0x000fe4000000000c */
[----:B------:R-:W-:-:S06]  /*0370*/  DFMA R14, R18, R18, R14 ;  /* 0x00000012120e722b */ /* 0x000fcc000000000e */
[----:B------:R-:W-:Y:S02]  /*0380*/  DSETP.GT.AND P0, PT, R12, UR4, PT ;  /* 0x000000040c007e2a */ /* 0x000fe4000bf04000 */
[----:B------:R-:W-:-:S04]  /*0390*/  DSETP.GT.AND P1, PT, R14, UR4, PT ;  /* 0x000000040e007e2a */ /* 0x000fc8000bf24000 */
[----:B------:R-:W-:Y:S02]  /*03a0*/  FSEL R10, R12, 1.5231795214734853228e-34, !P0 ;  /* 0x074a771d0c0a7808 */ /* 0x000fe40004000000 */
[----:B------:R-:W-:Y:S02]  /*03b0*/  FSEL R11, R13, 1.8749974966049194336, !P0 ;  /* 0x3fefffeb0d0b7808 */ /* 0x000fe40004000000 */
[----:B------:R-:W-:Y:S02]  /*03c0*/  FSEL R12, R14, 1.5231795214734853228e-34, !P1 ;  /* 0x074a771d0e0c7808 */ /* 0x000fe40004800000 */
[----:B------:R-:W-:Y:S02]  /*03d0*/  FSEL R13, R15, 1.8749974966049194336, !P1 ;  /* 0x3fefffeb0f0d7808 */ /* 0x000fe40004800000 */
[----:B------:R-:W-:-:S04]  /*03e0*/  DADD R10, -R10, 1 ;  /* 0x3ff000000a0a7429 */ /* 0x000fc80000000100 */
[----:B------:R-:W-:-:S08]  /*03f0*/  DADD R12, -R12, 1 ;  /* 0x3ff000000c0c7429 */ /* 0x000fd00000000100 */
[----:B------:R-:W-:Y:S01]  /*0400*/  DMUL R18, R10, R12 ;  /* 0x0000000c0a127228 */ /* 0x000fe20000000000 */
[----:B------:R-:W-:-:S05]  /*0410*/  IMAD.MOV.U32 R12, RZ, RZ, 0x1 ;  /* 0x00000001ff0c7424 */ /* 0x000fca00078e00ff */
[----:B------:R-:W0:Y:S02]  /*0420*/  MUFU.RCP64H R13, R19 ;  /* 0x00000013000d7308 */ /* 0x000e240000001800 */
[----:B0-----:R-:W-:-:S08]  /*0430*/  DFMA R10, -R18, R12, 1 ;  /* 0x3ff00000120a742b */ /* 0x001fd0000000010c */
[----:B------:R-:W-:Y:S02]  /*0440*/  DFMA R14, R10, R10, R10 ;  /* 0x0000000a0a0e722b */ /* 0x000fe4000000000a */
[----:B------:R-:W-:-:S06]  /*0450*/  DMUL R10, R26, R26 ;  /* 0x0000001a1a0a7228 */ /* 0x000fcc0000000000 */
[----:B------:R-:W-:Y:S02]  /*0460*/  DFMA R14, R12, R14, R12 ;  /* 0x0000000e0c0e722b */ /* 0x000fe4000000000c */
[----:B------:R-:W-:-:S06]  /*0470*/  DFMA R10, R8, R8, R10 ;  /* 0x00000008080a722b */ /* 0x000fcc000000000a */
[----:B------:R-:W-:Y:S02]  /*0480*/  DFMA R8, -R18, R14, 1 ;  /* 0x3ff000001208742b */ /* 0x000fe4000000010e */
[----:B------:R-:W-:-:S06]  /*0490*/  DADD R16, R10, R10 ;  /* 0x000000000a107229 */ /* 0x000fcc000000000a */
[----:B------:R-:W-:-:S04]  /*04a0*/  DFMA R8, R14, R8, R14 ;  /* 0x000000080e08722b */ /* 0x000fc8000000000e */
[----:B------:R-:W-:-:S04]  /*04b0*/  FSETP.GEU.AND P1, PT, |R17|, 6.5827683646048100446e-37, PT ;  /* 0x036000001100780b */ /* 0x000fc80003f2e200 */
[----:B------:R-:W-:-:S08]  /*04c0*/  DMUL R10, R16, R8 ;  /* 0x00000008100a7228 */ /* 0x000fd00000000000 */
[----:B------:R-:W-:-:S08]  /*04d0*/  DFMA R12, -R18, R10, R16 ;  /* 0x0000000a120c722b */ /* 0x000fd00000000110 */
[----:B------:R-:W-:-:S10]  /*04e0*/  DFMA R8, R8, R12, R10 ;  /* 0x0000000c0808722b */ /* 0x000fd4000000000a */
[----:B------:R-:W-:-:S05]  /*04f0*/  FFMA R4, RZ, R19, R9 ;  /* 0x00000013ff047223 */ /* 0x000fca0000000009 */
[----:B------:R-:W-:-:S13]  /*0500*/  FSETP.GT.AND P0, PT, |R4|, 1.469367938527859385e-39, PT ;  /* 0x001000000400780b */ /* 0x000fda0003f04200 */
[----:B------:R-:W-:Y:S05]  /*0510*/  @P0 BRA P1, `(.L_x_8) ;  /* 0x00000000001c0947 */ /* 0x000fea0000800000 */
[----:B------:R-:W-:Y:S01]  /*0520*/  IMAD.MOV.U32 R8, RZ, RZ, R16 ;  /* 0x000000ffff087224 */ /* 0x000fe200078e0010 */
[----:B------:R-:W-:Y:S01]  /*0530*/  MOV R12, R18 ;  /* 0x00000012000c7202 */ /* 0x000fe20000000f00 */
[----:B------:R-:W-:Y:S01]  /*0540*/  IMAD.MOV.U32 R7, RZ, RZ, R17 ;  /* 0x000000ffff077224 */ /* 0x000fe200078e0011 */
[----:B------:R-:W-:Y:S01]  /*0550*/  MOV R10, 0x580 ;  /* 0x00000580000a7802 */ /* 0x000fe20000000f00 */
[----:B------:R-:W-:-:S07]  /*0560*/  IMAD.MOV.U32 R13, RZ, RZ, R19 ;  /* 0x000000ffff0d7224 */ /* 0x000fce00078e0013 */
[----:B------:R-:W-:Y:S05]  /*0570*/  CALL.REL.NOINC `($__internal_1_$__cuda_sm20_div_rn_f64_full) ;  /* 0x0000003c00a47944 */ /* 0x000fea0003c00000 */
[----:B------:R-:W-:-:S07]  /*0580*/  IMAD.MOV.U32 R9, RZ, RZ, R7 ;  /* 0x000000ffff097224 */ /* 0x000fce00078e0007 */
.L_x_8:
[----:B------:R-:W-:Y:S05]  /*0590*/  BSYNC.RECONVERGENT B4 ;  /* 0x0000000000047941 */ /* 0x000fea0003800200 */
.L_x_7:
[----:B------:R-:W-:Y:S01]  /*05a0*/  DADD R8, R8, 1 ;  /* 0x3ff0000008087429 */ /* 0x000fe20000000000 */
[----:B------:R-:W-:Y:S01]  /*05b0*/  IMAD.MOV.U32 R12, RZ, RZ, RZ ;  /* 0x000000ffff0c7224 */ /* 0x000fe200078e00ff */
[----:B------:R-:W-:Y:S01]  /*05c0*/  BSSY.RECONVERGENT B4, `(.L_x_9) ;  /* 0x00000a1000047945 */ /* 0x000fe20003800200 */
[----:B------:R-:W-:-:S05]  /*05d0*/  IMAD.MOV.U32 R14, RZ, RZ, RZ ;  /* 0x000000ffff0e7224 */ /* 0x000fca00078e00ff */
[C---:B------:R-:W-:Y:S02]  /*05e0*/  DFMA R10, R8.reuse, R8, -1 ;  /* 0xbff00000080a742b */ /* 0x040fe40000000008 */
[----:B------:R-:W-:-:S04]  /*05f0*/  DADD R20, R8, -1 ;  /* 0xbff0000008147429 */ /* 0x000fc80000000000 */
[----:B------:R-:W0:Y:S06]  /*0600*/  MUFU.RSQ64H R13, R11 ;  /* 0x0000000b000d7308 */ /* 0x000e2c0000001c00 */
[C---:B------:R-:W-:Y:S02]  /*0610*/  ISETP.NE.AND P1, PT, R21.reuse, RZ, PT ;  /* 0x000000ff1500720c */ /* 0x040fe40003f25270 */
[----:B------:R-:W-:Y:S01]  /*0620*/  ISETP.GT.U32.AND P0, PT, R21, 0x432fffff, PT ;  /* 0x432fffff1500780c */ /* 0x000fe20003f04070 */
[----:B0-----:R-:W-:Y:S01]  /*0630*/  DMUL R16, R10, R12 ;  /* 0x0000000c0a107228 */ /* 0x001fe20000000000 */
[----:B------:R-:W-:-:S07]  /*0640*/  VIADD R15, R13, 0xfff00000 ;  /* 0xfff000000d0f7836 */ /* 0x000fce0000000000 */
[----:B------:R-:W-:-:S08]  /*0650*/  DFMA R18, R16, -R16, R10 ;  /* 0x800000101012722b */ /* 0x000fd0000000000a */
[----:B------:R-:W-:-:S08]  /*0660*/  DFMA R18, R14, R18, R16 ;  /* 0x000000120e12722b */ /* 0x000fd00000000010 */
[-C--:B------:R-:W-:Y:S02]  /*0670*/  DFMA R12, R12, -R18.reuse, 1 ;  /* 0x3ff000000c0c742b */ /* 0x080fe40000000812 */
[----:B------:R-:W-:-:S06]  /*0680*/  DFMA R16, R18, -R18, R10 ;  /* 0x800000121210722b */ /* 0x000fcc000000000a */
[----:B------:R-:W-:-:S08]  /*0690*/  DFMA R12, R14, R12, R14 ;  /* 0x0000000c0e0c722b */ /* 0x000fd0000000000e */
[----:B------:R-:W-:-:S10]  /*06a0*/  DFMA R12, R12, R16, R18 ;  /* 0x000000100c0c722b */ /* 0x000fd40000000012 */
[----:B------:R-:W-:Y:S02]  /*06b0*/  FSEL R18, R12, RZ, P1 ;  /* 0x000000ff0c127208 */ /* 0x000fe40000800000 */
[----:B------:R-:W-:Y:S02]  /*06c0*/  FSEL R12, R13, RZ, P1 ;  /* 0x000000ff0d0c7208 */ /* 0x000fe40000800000 */
[----:B------:R-:W-:Y:S02]  /*06d0*/  FSEL R18, R18, 1.4012984643248170709e-45, !P0 ;  /* 0x0000000112127808 */ /* 0x000fe40004000000 */
[----:B------:R-:W-:-:S06]  /*06e0*/  FSEL R19, R12, -1.875, !P0 ;  /* 0xbff000000c137808 */ /* 0x000fcc0004000000 */
[----:B------:R-:W-:-:S10]  /*06f0*/  DADD R18, R20, R18 ;  /* 0x0000000014127229 */ /* 0x000fd40000000012 */
[----:B------:R-:W-:-:S04]  /*0700*/  FSETP.GT.AND P0, PT, R19, -1.6999999284744262695, PT ;  /* 0xbfd999991300780b */ /* 0x000fc80003f04000 */
[----:B------:R-:W-:-:S13]  /*0710*/  FSETP.GEU.OR P0, PT, R19, 1.7916666269302368164, !P0 ;  /* 0x3fe555551300780b */ /* 0x000fda000470e400 */
[----:B------:R-:W-:Y:S05]  /*0720*/  @P0 BRA `(.L_x_10) ;  /* 0x0000000000d80947 */ /* 0x000fea0003800000 */
[----:B------:R-:W-:Y:S01]  /*0730*/  DADD R14, R18, 2 ;  /* 0x40000000120e7429 */ /* 0x000fe20000000000 */
[----:B------:R-:W-:Y:S01]  /*0740*/  IMAD.MOV.U32 R8, RZ, RZ, 0x1 ;  /* 0x00000001ff087424 */ /* 0x000fe200078e00ff */
[----:B------:R-:W-:Y:S01]  /*0750*/  FSETP.GEU.AND P1, PT, |R19|, 6.5827683646048100446e-37, PT ;  /* 0x036000001300780b */ /* 0x000fe20003f2e200 */
[----:B------:R-:W-:Y:S03]  /*0760*/  BSSY.RECONVERGENT B5, `(.L_x_11) ;  /* 0x0000014000057945 */ /* 0x000fe60003800200 */
[----:B------:R-:W0:Y:S02]  /*0770*/  MUFU.RCP64H R9, R15 ;  /* 0x0000000f00097308 */ /* 0x000e240000001800 */
[----:B0-----:R-:W-:-:S08]  /*0780*/  DFMA R10, -R14, R8, 1 ;  /* 0x3ff000000e0a742b */ /* 0x001fd00000000108 */
[----:B------:R-:W-:-:S08]  /*0790*/  DFMA R10, R10, R10, R10 ;  /* 0x0000000a0a0a722b */ /* 0x000fd0000000000a */
[----:B------:R-:W-:-:S08]  /*07a0*/  DFMA R10, R8, R10, R8 ;  /* 0x0000000a080a722b */ /* 0x000fd00000000008 */
[----:B------:R-:W-:-:S08]  /*07b0*/  DFMA R8, -R14, R10, 1 ;  /* 0x3ff000000e08742b */ /* 0x000fd0000000010a */
[----:B------:R-:W-:-:S08]  /*07c0*/  DFMA R8, R10, R8, R10 ;  /* 0x000000080a08722b */ /* 0x000fd0000000000a */
        /* <DEDUP_REMOVED lines=13> */
.L_x_12:
[----:B------:R-:W-:Y:S05]  /*08a0*/  BSYNC.RECONVERGENT B5 ;  /* 0x0000000000057941 */ /* 0x000fea0003800200 */
.L_x_11:
[----:B------:R-:W-:Y:S01]  /*08b0*/  DMUL R8, R18, -R8 ;  /* 0x8000000812087228 */ /* 0x000fe20000000000 */
[----:B------:R-:W-:Y:S01]  /*08c0*/  IMAD.MOV.U32 R14, RZ, RZ, -0x314d23bc ;  /* 0xceb2dc44ff0e7424 */ /* 0x000fe200078e00ff */
[----:B------:R-:W-:Y:S01]  /*08d0*/  UMOV UR4, 0x2fbe14b5 ;  /* 0x2fbe14b500047882 */ /* 0x000fe20000000000 */
[----:B------:R-:W-:Y:S01]  /*08e0*/  IMAD.MOV.U32 R15, RZ, RZ, 0x3ed087ff ;  /* 0x3ed087ffff0f7424 */ /* 0x000fe200078e00ff */
[----:B------:R-:W-:-:S04]  /*08f0*/  UMOV UR5, 0x3eb372fb ;  /* 0x3eb372fb00057882 */ /* 0x000fc80000000000 */
[----:B------:R-:W-:-:S08]  /*0900*/  DADD R10, R18, R8 ;  /* 0x00000000120a7229 */ /* 0x000fd00000000008 */
[----:B------:R-:W-:-:S08]  /*0910*/  DMUL R12, R10, R10 ;  /* 0x0000000a0a0c7228 */ /* 0x000fd00000000000 */
[----:B------:R-:W-:Y:S01]  /*0920*/  DFMA R14, R12, UR4, R14 ;  /* 0x000000040c0e7c2b */ /* 0x000fe2000800000e */
[----:B------:R-:W-:Y:S01]  /*0930*/  UMOV UR4, 0x890f468c ;  /* 0x890f468c00047882 */ /* 0x000fe20000000000 */
[----:B------:R-:W-:-:S06]  /*0940*/  UMOV UR5, 0x3ef3b9ff ;  /* 0x3ef3b9ff00057882 */ /* 0x000fcc0000000000 */
[----:B------:R-:W-:Y:S01]  /*0950*/  DFMA R14, R12, R14, UR4 ;  /* 0x000000040c0e7e2b */ /* 0x000fe2000800000e */
        /* <DEDUP_REMOVED lines=14> */
[----:B------:R-:W-:-:S08]  /*0a40*/  DFMA R14, R12, R14, UR4 ;  /* 0x000000040c0e7e2b */ /* 0x000fd0000800000e */
[----:B------:R-:W-:-:S08]  /*0a50*/  DMUL R14, R12, R14 ;  /* 0x0000000e0c0e7228 */ /* 0x000fd00000000000 */
[----:B------:R-:W-:-:S08]  /*0a60*/  DFMA R14, R10, R14, R8 ;  /* 0x0000000e0a0e722b */ /* 0x000fd00000000008 */
[----:B------:R-:W-:Y:S01]  /*0a70*/  DADD R14, R18, R14 ;  /* 0x00000000120e7229 */ /* 0x000fe2000000000e */
[----:B------:R-:W-:Y:S10]  /*0a80*/  BRA `(.L_x_13) ;  /* 0x0000000400507947 */ /* 0x000ff40003800000 */
.L_x_10:
[----:B------:R-:W-:-:S10]  /*0a90*/  DADD R18, R18, 1 ;  /* 0x3ff0000012127429 */ /* 0x000fd40000000000 */
[----:B------:R-:W-:Y:S01]  /*0aa0*/  ISETP.GT.AND P0, PT, R19, 0xfffff, PT ;  /* 0x000fffff1300780c */ /* 0x000fe20003f04270 */
[--C-:B------:R-:W-:Y:S01]  /*0ab0*/  IMAD.MOV.U32 R8, RZ, RZ, R18.reuse ;  /* 0x000000ffff087224 */ /* 0x100fe200078e0012 */
[----:B------:R-:W-:Y:S01]  /*0ac0*/  MOV R4, R19 ;  /* 0x0000001300047202 */ /* 0x000fe20000000f00 */
[----:B------:R-:W-:Y:S02]  /*0ad0*/  IMAD.MOV.U32 R9, RZ, RZ, R19 ;  /* 0x000000ffff097224 */ /* 0x000fe400078e0013 */
[----:B------:R-:W-:-:S08]  /*0ae0*/  IMAD.MOV.U32 R14, RZ, RZ, R18 ;  /* 0x000000ffff0e7224 */ /* 0x000fd000078e0012 */
[----:B------:R-:W-:-:S10]  /*0af0*/  @!P0 DMUL R8, R8, 1.80143985094819840000e+16 ;  /* 0x4350000008088828 */ /* 0x000fd40000000000 */
[----:B------:R-:W-:Y:S02]  /*0b00*/  @!P0 IMAD.MOV.U32 R4, RZ, RZ, R9 ;  /* 0x000000ffff048224 */ /* 0x000fe400078e0009 */
[----:B------:R-:W-:Y:S02]  /*0b10*/  @!P0 IMAD.MOV.U32 R14, RZ, RZ, R8 ;  /* 0x000000ffff0e8224 */ /* 0x000fe400078e0008 */
[----:B------:R-:W-:-:S05]  /*0b20*/  VIADD R7, R4, 0xffffffff ;  /* 0xffffffff04077836 */ /* 0x000fca0000000000 */
[----:B------:R-:W-:Y:S01]  /*0b30*/  ISETP.GT.U32.AND P1, PT, R7, 0x7feffffe, PT ;  /* 0x7feffffe0700780c */ /* 0x000fe20003f24070 */
[----:B------:R-:W-:Y:S02]  /*0b40*/  IMAD.MOV.U32 R7, RZ, RZ, -0x3ff ;  /* 0xfffffc01ff077424 */ /* 0x000fe400078e00ff */
[----:B------:R-:W-:-:S10]  /*0b50*/  @!P0 IMAD.MOV.U32 R7, RZ, RZ, -0x435 ;  /* 0xfffffbcbff078424 */ /* 0x000fd400078e00ff */
[----:B------:R-:W-:Y:S05]  /*0b60*/  @P1 BRA `(.L_x_14) ;  /* 0x0000000400001947 */ /* 0x000fea0003800000 */
[----:B------:R-:W-:Y:S01]  /*0b70*/  LOP3.LUT R8, R4, 0xfffff, RZ, 0xc0, !PT ;  /* 0x000fffff04087812 */ /* 0x000fe200078ec0ff */
[----:B------:R-:W-:Y:S01]  /*0b80*/  IMAD.MOV.U32 R10, RZ, RZ, RZ ;  /* 0x000000ffff0a7224 */ /* 0x000fe200078e00ff */
[----:B------:R-:W-:Y:S01]  /*0b90*/  UMOV UR4, 0x3ae80f1e ;  /* 0x3ae80f1e00047882 */ /* 0x000fe20000000000 */
[----:B------:R-:W-:Y:S01]  /*0ba0*/  IMAD.MOV.U32 R18, RZ, RZ, -0x748574fc ;  /* 0x8b7a8b04ff127424 */ /* 0x000fe200078e00ff */
[----:B------:R-:W-:Y:S01]  /*0bb0*/  LOP3.LUT R15, R8, 0x3ff00000, RZ, 0xfc, !PT ;  /* 0x3ff00000080f7812 */ /* 0x000fe200078efcff */
[----:B------:R-:W-:Y:S01]  /*0bc0*/  IMAD.MOV.U32 R19, RZ, RZ, 0x3ed0ee25 ;  /* 0x3ed0ee25ff137424 */ /* 0x000fe200078e00ff */
[----:B------:R-:W-:Y:S01]  /*0bd0*/  UMOV UR5, 0x3eb1380b ;  /* 0x3eb1380b00057882 */ /* 0x000fe20000000000 */
[----:B------:R-:W-:Y:S01]  /*0be0*/  LEA.HI R4, R4, R7, RZ, 0xc ;  /* 0x0000000704047211 */ /* 0x000fe200078f60ff */
[----:B------:R-:W-:Y:S01]  /*0bf0*/  IMAD.MOV.U32 R27, RZ, RZ, 0x43300000 ;  /* 0x43300000ff1b7424 */ /* 0x000fe200078e00ff */
[----:B------:R-:W-:Y:S01]  /*0c00*/  ISETP.GE.U32.AND P0, PT, R15, 0x3ff6a09f, PT ;  /* 0x3ff6a09f0f00780c */ /* 0x000fe20003f06070 */
[----:B------:R-:W-:Y:S01]  /*0c10*/  UMOV UR8, 0x80000000 ;  /* 0x8000000000087882 */ /* 0x000fe20000000000 */
[----:B------:R-:W-:-:S11]  /*0c20*/  UMOV UR9, 0x43300000 ;  /* 0x4330000000097882 */ /* 0x000fd60000000000 */
[----:B------:R-:W-:Y:S02]  /*0c30*/  @P0 VIADD R9, R15, 0xfff00000 ;  /* 0xfff000000f090836 */ /* 0x000fe40000000000 */
[----:B------:R-:W-:-:S03]  /*0c40*/  @P0 VIADD R4, R4, 0x1 ;  /* 0x0000000104040836 */ /* 0x000fc60000000000 */
[----:B------:R-:W-:Y:S02]  /*0c50*/  @P0 MOV R15, R9 ;  /* 0x00000009000f0202 */ /* 0x000fe40000000f00 */
[----:B------:R-:W-:-:S04]  /*0c60*/  LOP3.LUT R26, R4, 0x80000000, RZ, 0x3c, !PT ;  /* 0x80000000041a7812 */ /* 0x000fc800078e3cff */
[C---:B------:R-:W-:Y:S02]  /*0c70*/  DADD R16, R14.reuse, 1 ;  /* 0x3ff000000e107429 */ /* 0x040fe40000000000 */
[----:B------:R-:W-:Y:S02]  /*0c80*/  DADD R14, R14, -1 ;  /* 0xbff000000e0e7429 */ /* 0x000fe40000000000 */
[----:B------:R-:W-:Y:S01]  /*0c90*/  DADD R26, R26, -UR8 ;  /* 0x800000081a1a7e29 */ /* 0x000fe20008000000 */
[----:B------:R-:W-:Y:S01]  /*0ca0*/  UMOV UR8, 0xfefa39ef ;  /* 0xfefa39ef00087882 */ /* 0x000fe20000000000 */
[----:B------:R-:W0:Y:S01]  /*0cb0*/  MUFU.RCP64H R11, R17 ;  /* 0x00000011000b7308 */ /* 0x000e220000001800 */
[----:B------:R-:W-:Y:S01]  /*0cc0*/  UMOV UR9, 0x3fe62e42 ;  /* 0x3fe62e4200097882 */ /* 0x000fe20000000000 */
[----:B0-----:R-:W-:-:S08]  /*0cd0*/  DFMA R8, -R16, R10, 1 ;  /* 0x3ff000001008742b */ /* 0x001fd0000000010a */
[----:B------:R-:W-:-:S08]  /*0ce0*/  DFMA R8, R8, R8, R8 ;  /* 0x000000080808722b */ /* 0x000fd00000000008 */
[----:B------:R-:W-:-:S08]  /*0cf0*/  DFMA R10, R10, R8, R10 ;  /* 0x000000080a0a722b */ /* 0x000fd0000000000a */
[----:B------:R-:W-:-:S08]  /*0d00*/  DMUL R8, R14, R10 ;  /* 0x0000000a0e087228 */ /* 0x000fd00000000000 */
[----:B------:R-:W-:-:S08]  /*0d10*/  DFMA R8, R14, R10, R8 ;  /* 0x0000000a0e08722b */ /* 0x000fd00000000008 */
[----:B------:R-:W-:-:S08]  /*0d20*/  DMUL R12, R8, R8 ;  /* 0x00000008080c7228 */ /* 0x000fd00000000000 */
[----:B------:R-:W-:Y:S01]  /*0d30*/  DFMA R16, R12, UR4, R18 ;  /* 0x000000040c107c2b */ /* 0x000fe20008000012 */
[----:B------:R-:W-:Y:S01]  /*0d40*/  UMOV UR4, 0x9f02676f ;  /* 0x9f02676f00047882 */ /* 0x000fe20000000000 */
[----:B------:R-:W-:Y:S01]  /*0d50*/  UMOV UR5, 0x3ef3b266 ;  /* 0x3ef3b26600057882 */ /* 0x000fe20000000000 */
[----:B------:R-:W-:-:S05]  /*0d60*/  DADD R18, R14, -R8 ;  /* 0x000000000e127229 */ /* 0x000fca0000000808 */
[----:B------:R-:W-:Y:S01]  /*0d70*/  DFMA R16, R12, R16, UR4 ;  /* 0x000000040c107e2b */ /* 0x000fe20008000010 */
[----:B------:R-:W-:Y:S01]  /*0d80*/  UMOV UR4, 0xa9ab0956 ;  /* 0xa9ab095600047882 */ /* 0x000fe20000000000 */
[----:B------:R-:W-:Y:S01]  /*0d90*/  UMOV UR5, 0x3f1745cb ;  /* 0x3f1745cb00057882 */ /* 0x000fe20000000000 */
[----:B------:R-:W-:-:S05]  /*0da0*/  DADD R18, R18, R18 ;  /* 0x0000000012127229 */ /* 0x000fca0000000012 */
[----:B------:R-:W-:Y:S01]  /*0db0*/  DFMA R16, R12, R16, UR4 ;  /* 0x000000040c107e2b */ /* 0x000fe20008000010 */
[----:B------:R-:W-:Y:S01]  /*0dc0*/  UMOV UR4, 0x2d1b5154 ;  /* 0x2d1b515400047882 */ /* 0x000fe20000000000 */
[----:B------:R-:W-:Y:S01]  /*0dd0*/  UMOV UR5, 0x3f3c71c7 ;  /* 0x3f3c71c700057882 */ /* 0x000fe20000000000 */
[----:B------:R-:W-:Y:S02]  /*0de0*/  DFMA R18, R14, -R8, R18 ;  /* 0x800000080e12722b */ /* 0x000fe40000000012 */
[----:B------:R-:W-:-:S03]  /*0df0*/  DFMA R14, R26, UR8, R8 ;  /* 0x000000081a0e7c2b */ /* 0x000fc60008000008 */
[----:B------:R-:W-:Y:S01]  /*0e00*/  DFMA R16, R12, R16, UR4 ;  /* 0x000000040c107e2b */ /* 0x000fe20008000010 */
[----:B------:R-:W-:Y:S01]  /*0e10*/  UMOV UR4, 0x923be72d ;  /* 0x923be72d00047882 */ /* 0x000fe20000000000 */
[----:B------:R-:W-:Y:S01]  /*0e20*/  UMOV UR5, 0x3f624924 ;  /* 0x3f62492400057882 */ /* 0x000fe20000000000 */
[----:B------:R-:W-:-:S05]  /*0e30*/  DMUL R18, R10, R18 ;  /* 0x000000120a127228 */ /* 0x000fca0000000000 */
        /* <DEDUP_REMOVED lines=8> */
[----:B------:R-:W-:Y:S02]  /*0ec0*/  UMOV UR5, 0x3fe62e42 ;  /* 0x3fe62e4200057882 */ /* 0x000fe40000000000 */
[----:B------:R-:W-:Y:S01]  /*0ed0*/  DFMA R28, R26, -UR4, R14 ;  /* 0x800000041a1c7c2b */ /* 0x000fe2000800000e */
[----:B------:R-:W-:Y:S01]  /*0ee0*/  UMOV UR4, 0x3b39803f ;  /* 0x3b39803f00047882 */ /* 0x000fe20000000000 */
[----:B------:R-:W-:Y:S02]  /*0ef0*/  UMOV UR5, 0x3c7abc9e ;  /* 0x3c7abc9e00057882 */ /* 0x000fe40000000000 */
[----:B------:R-:W-:-:S04]  /*0f00*/  DMUL R16, R12, R16 ;  /* 0x000000100c107228 */ /* 0x000fc80000000000 */
[----:B------:R-:W-:-:S04]  /*0f10*/  DADD R28, -R8, R28 ;  /* 0x00000000081c7229 */ /* 0x000fc8000000011c */
[----:B------:R-:W-:-:S08]  /*0f20*/  DFMA R16, R8, R16, R18 ;  /* 0x000000100810722b */ /* 0x000fd00000000012 */
[----:B------:R-:W-:-:S08]  /*0f30*/  DADD R16, R16, -R28 ;  /* 0x0000000010107229 */ /* 0x000fd0000000081c */
[----:B------:R-:W-:-:S08]  /*0f40*/  DFMA R16, R26, UR4, R16 ;  /* 0x000000041a107c2b */ /* 0x000fd00008000010 */
[----:B------:R-:W-:Y:S01]  /*0f50*/  DADD R14, R14, R16 ;  /* 0x000000000e0e7229 */ /* 0x000fe20000000010 */
[----:B------:R-:W-:Y:S10]  /*0f60*/  BRA `(.L_x_13) ;  /* 0x0000000000187947 */ /* 0x000ff40003800000 */
.L_x_14:
[----:B------:R-:W-:Y:S01]  /*0f70*/  IMAD.MOV.U32 R10, RZ, RZ, 0x0 ;  /* 0x00000000ff0a7424 */ /* 0x000fe200078e00ff */
[----:B------:R-:W-:Y:S01]  /*0f80*/  LOP3.LUT P0, RZ, R9, 0x7fffffff, RZ, 0xc0, !PT ;  /* 0x7fffffff09ff7812 */ /* 0x000fe2000780c0ff */
[----:B------:R-:W-:-:S06]  /*0f90*/  IMAD.MOV.U32 R11, RZ, RZ, 0x7ff00000 ;  /* 0x7ff00000ff0b7424 */ /* 0x000fcc00078e00ff */
[----:B------:R-:W-:-:S10]  /*0fa0*/  DFMA R10, R8, R10, +INF ;  /* 0x7ff00000080a742b */ /* 0x000fd4000000000a */
[----:B------:R-:W-:Y:S02]  /*0fb0*/  FSEL R14, R10, RZ, P0 ;  /* 0x000000ff0a0e7208 */ /* 0x000fe40000000000 */
[----:B------:R-:W-:-:S07]  /*0fc0*/  FSEL R15, R11, -QNAN , P0 ;  /* 0xfff000000b0f7808 */ /* 0x000fce0000000000 */
.L_x_13:
[----:B------:R-:W-:Y:S05]  /*0fd0*/  BSYNC.RECONVERGENT B4 ;  /* 0x0000000000047941 */ /* 0x000fea0003800200 */
.L_x_9:
[----:B------:R-:W-:Y:S01]  /*0fe0*/  UMOV UR4, 0xfefa39ef ;  /* 0xfefa39ef00047882 */ /* 0x000fe20000000000 */
[----:B------:R-:W-:Y:S01]  /*0ff0*/  UMOV UR5, 0x3fe62e42 ;  /* 0x3fe62e4200057882 */ /* 0x000fe20000000000 */
[----:B------:R-:W-:Y:S01]  /*1000*/  ISETP.GT.U32.AND P0, PT, R21, 0x432fffff, PT ;  /* 0x432fffff1500780c */ /* 0x000fe20003f04070 */
[----:B------:R-:W-:-:S10]  /*1010*/  DADD R8, R14, UR4 ;  /* 0x000000040e087e29 */ /* 0x000fd40008000000 */
[----:B------:R-:W-:Y:S02]  /*1020*/  FSEL R16, R8, R14, P0 ;  /* 0x0000000e08107208 */ /* 0x000fe40000000000 */
[----:B------:R-:W-:-:S07]  /*1030*/  FSEL R17, R9, R15, P0 ;  /* 0x0000000f09117208 */ /* 0x000fce0000000000 */
.L_x_6:
[----:B------:R-:W-:Y:S05]  /*1040*/  BSYNC.RECONVERGENT B3 ;  /* 0x0000000000037941 */ /* 0x000fea0003800200 */
.L_x_5:
[----:B------:R-:W-:Y:S01]  /*1050*/  DFMA R16, R16, R16, 1 ;  /* 0x3ff000001010742b */ /* 0x000fe20000000010 */
[----:B------:R-:W-:Y:S05]  /*1060*/  BSSY.RECONVERGENT B1, `(.L_x_15) ;  /* 0x0000010000017945 */ /* 0x000fea0003800200 */
[----:B------:R-:W0:Y:S04]  /*1070*/  MUFU.RCP64H R9, R17 ;  /* 0x0000001100097308 */ /* 0x000e280000001800 */
[----:B------:R-:W-:-:S04]  /*1080*/  IADD3 R8, PT, PT, R17, 0x300402, RZ ;  /* 0x0030040211087810 */ /* 0x000fc80007ffe0ff */
[----:B------:R-:W-:Y:S02]  /*1090*/  FSETP.GEU.AND P0, PT, |R8|, 5.8789094863358348022e-39, PT ;  /* 0x004004020800780b */ /* 0x000fe40003f0e200 */
[----:B0-----:R-:W-:-:S08]  /*10a0*/  DFMA R10, -R16, R8, 1 ;  /* 0x3ff00000100a742b */ /* 0x001fd00000000108 */
[----:B------:R-:W-:-:S08]  /*10b0*/  DFMA R10, R10, R10, R10 ;  /* 0x0000000a0a0a722b */ /* 0x000fd0000000000a */
[----:B------:R-:W-:-:S08]  /*10c0*/  DFMA R10, R8, R10, R8 ;  /* 0x0000000a080a722b */ /* 0x000fd00000000008 */
[----:B------:R-:W-:-:S08]  /*10d0*/  DFMA R12, -R16, R10, 1 ;  /* 0x3ff00000100c742b */ /* 0x000fd0000000010a */
[----:B------:R-:W-:Y:S01]  /*10e0*/  DFMA R8, R10, R12, R10 ;  /* 0x0000000c0a08722b */ /* 0x000fe2000000000a */
[----:B------:R-:W-:Y:S10]  /*10f0*/  @P0 BRA `(.L_x_16) ;  /* 0x0000000000180947 */ /* 0x000ff40003800000 */
[----:B------:R-:W-:Y:S01]  /*1100*/  LOP3.LUT R12, R17, 0x7fffffff, RZ, 0xc0, !PT ;  /* 0x7fffffff110c7812 */ /* 0x000fe200078ec0ff */
[----:B------:R-:W-:Y:S01]  /*1110*/  IMAD.MOV.U32 R8, RZ, RZ, R16 ;  /* 0x000000ffff087224 */ /* 0x000fe200078e0010 */
[----:B------:R-:W-:Y:S01]  /*1120*/  MOV R10, 0x1160 ;  /* 0x00001160000a7802 */ /* 0x000fe20000000f00 */
[----:B------:R-:W-:Y:S02]  /*1130*/  IMAD.MOV.U32 R9, RZ, RZ, R17 ;  /* 0x000000ffff097224 */ /* 0x000fe400078e0011 */
[----:B------:R-:W-:-:S07]  /*1140*/  VIADD R12, R12, 0xfff00000 ;  /* 0xfff000000c0c7836 */ /* 0x000fce0000000000 */
[----:B------:R-:W-:Y:S05]  /*1150*/  CALL.REL.NOINC `($__internal_0_$__cuda_sm20_dblrcp_rn_slowpath_v3) ;  /* 0x00000030000c7944 */ /* 0x000fea0003c00000 */
.L_x_16:
[----:B------:R-:W-:Y:S05]  /*1160*/  BSYNC.RECONVERGENT B1 ;  /* 0x0000000000017941 */ /* 0x000fea0003800200 */
.L_x_15:
[----:B------:R-:W-:-:S11]  /*1170*/  DADD R24, R24, R8 ;  /* 0x0000000018187229 */ /* 0x000fd60000000008 */
.L_x_4:
[----:B------:R-:W-:Y:S05]  /*1180*/  BSYNC.RECONVERGENT B2 ;  /* 0x0000000000027941 */ /* 0x000fea0003800200 */
.L_x_3:
[----:B------:R-:W-:-:S05]  /*1190*/  VIADD R5, R5, 0x1 ;  /* 0x0000000105057836 */ /* 0x000fca0000000000 */
[----:B------:R-:W-:-:S13]  /*11a0*/  ISETP.GE.AND P0, PT, R5, R0, PT ;  /* 0x000000000500720c */ /* 0x000fda0003f06270 */
[----:B------:R-:W-:Y:S05]  /*11b0*/  @!P0 BRA `(.L_x_17) ;  /* 0xfffffff0000c8947 */ /* 0x000fea000383ffff */
[----:B------:R-:W-:Y:S05]  /*11c0*/  BRA `(.L_x_1) ;  /* 0x0000002c00e07947 */ /* 0x000fea0003800000 */
.L_x_2:
[----:B------:R-:W-:-:S07]  /*11d0*/  CS2R R24, SRZ ;  /* 0x0000000000187805 */ /* 0x000fce000001ff00 */
.L_x_69:
[----:B-----5:R-:W-:Y:S01]  /*11e0*/  ISETP.NE.AND P0, PT, R5, R6, PT ;  /* 0x000000060500720c */ /* 0x020fe20003f05270 */
[----:B------:R-:W-:-:S12]  /*11f0*/  BSSY.RECONVERGENT B2, `(.L_x_18) ;  /* 0x00002ef000027945 */ /* 0x000fd80003800200 */
[----:B------:R-:W-:Y:S05]  /*1200*/  @!P0 BRA `(.L_x_19) ;  /* 0x0000002c00b48947 */ /* 0x000fea0003800000 */
[----:B------:R-:W0:Y:S01]  /*1210*/  LDC.64 R20, c[0x0][0x398] ;  /* 0x0000e600ff147b82 */ /* 0x000e220000000a00 */
[----:B------:R-:W-:Y:S01]  /*1220*/  IMAD.SHL.U32 R3, R5, 0x2, RZ ;  /* 0x0000000205037824 */ /* 0x000fe200078e00ff */
[----:B------:R-:W2:Y:S04]  /*1230*/  LDG.E.64 R10, desc[UR6][R22.64+0x8] ;  /* 0x00000806160a7981 */ /* 0x000ea8000c1e1b00 */
[----:B------:R-:W3:Y:S01]  /*1240*/  LDG.E.64 R8, desc[UR6][R22.64] ;  /* 0x0000000616087981 */ /* 0x000ee2000c1e1b00 */
[----:B0-----:R-:W-:-:S05]  /*1250*/  IMAD.WIDE R20, R3, 0x8, R20 ;  /* 0x0000000803147825 */ /* 0x001fca00078e0214 */
[----:B------:R-:W2:Y:S04]  /*1260*/  LDG.E.64 R16, desc[UR6][R20.64+0x8] ;  /* 0x0000080614107981 */ /* 0x000ea8000c1e1b00 */
[----:B------:R-:W3:Y:S01]  /*1270*/  LDG.E.64 R14, desc[UR6][R20.64] ;  /* 0x00000006140e7981 */ /* 0x000ee2000c1e1b00 */
[----:B------:R-:W-:Y:S01]  /*1280*/  UMOV UR4, 0x88e368f1 ;  /* 0x88e368f100047882 */ /* 0x000fe20000000000 */
[----:B------:R-:W-:Y:S01]  /*1290*/  UMOV UR5, 0x3ee4f8b5 ;  /* 0x3ee4f8b500057882 */ /* 0x000fe20000000000 */
[----:B------:R-:W-:Y:S01]  /*12a0*/  BSSY.RECONVERGENT B3, `(.L_x_20) ;  /* 0x00000d9000037945 */ /* 0x000fe20003800200 */
[----:B------:R-:W-:Y:S01]  /*12b0*/  CS2R R12, SRZ ;  /* 0x00000000000c7805 */ /* 0x000fe2000001ff00 */
[----:B--2---:R-:W-:Y:S02]  /*12c0*/  DADD R18, R10, -R16 ;  /* 0x000000000a127229 */ /* 0x004fe40000000810 */
        /* <DEDUP_REMOVED lines=44> */
.L_x_23:
[----:B------:R-:W-:Y:S05]  /*1590*/  BSYNC.RECONVERGENT B4 ;  /* 0x0000000000047941 */ /* 0x000fea0003800200 */
.L_x_22:
        /* <DEDUP_REMOVED lines=22> */
[C---:B------:R-:W-:Y:S02]  /*1700*/  FSETP.GT.AND P0, PT, R3.reuse, -1.6999999284744262695, PT ;  /* 0xbfd999990300780b */ /* 0x040fe40003f04000 */
[----:B------:R-:W-:-:S13]  /*1710*/  FSETP.LT.AND P1, PT, R3, 1.7916666269302368164, PT ;  /* 0x3fe555550300780b */ /* 0x000fda0003f21000 */
[----:B------:R-:W-:Y:S05]  /*1720*/  @P0 BRA P1, `(.L_x_25) ;  /* 0x0000000400500947 */ /* 0x000fea0000800000 */
[----:B------:R-:W-:-:S10]  /*1730*/  DADD R2, R2, 1 ;  /* 0x3ff0000002027429 */ /* 0x000fd40000000000 */
[----:B------:R-:W-:Y:S01]  /*1740*/  ISETP.GT.AND P0, PT, R3, 0xfffff, PT ;  /* 0x000fffff0300780c */ /* 0x000fe20003f04270 */
[--C-:B------:R-:W-:Y:S01]  /*1750*/  IMAD.MOV.U32 R8, RZ, RZ, R2.reuse ;  /* 0x000000ffff087224 */ /* 0x100fe200078e0002 */
[----:B------:R-:W-:Y:S01]  /*1760*/  MOV R9, R3 ;  /* 0x0000000300097202 */ /* 0x000fe20000000f00 */
[----:B------:R-:W-:Y:S02]  /*1770*/  IMAD.MOV.U32 R7, RZ, RZ, R3 ;  /* 0x000000ffff077224 */ /* 0x000fe400078e0003 */
[----:B------:R-:W-:-:S08]  /*1780*/  IMAD.MOV.U32 R12, RZ, RZ, R2 ;  /* 0x000000ffff0c7224 */ /* 0x000fd000078e0002 */
[----:B------:R-:W-:-:S10]  /*1790*/  @!P0 DMUL R8, R8, 1.80143985094819840000e+16 ;  /* 0x4350000008088828 */ /* 0x000fd40000000000 */
[----:B------:R-:W-:Y:S01]  /*17a0*/  @!P0 IMAD.MOV.U32 R7, RZ, RZ, R9 ;  /* 0x000000ffff078224 */ /* 0x000fe200078e0009 */
[----:B------:R-:W-:-:S03]  /*17b0*/  @!P0 MOV R12, R8 ;  /* 0x00000008000c8202 */ /* 0x000fc60000000f00 */
[----:B------:R-:W-:-:S05]  /*17c0*/  VIADD R0, R7, 0xffffffff ;  /* 0xffffffff07007836 */ /* 0x000fca0000000000 */
[----:B------:R-:W-:Y:S01]  /*17d0*/  ISETP.GE.U32.AND P1, PT, R0, 0x7fefffff, PT ;  /* 0x7fefffff0000780c */ /* 0x000fe20003f26070 */
[----:B------:R-:W-:Y:S02]  /*17e0*/  IMAD.MOV.U32 R0, RZ, RZ, -0x3ff ;  /* 0xfffffc01ff007424 */ /* 0x000fe400078e00ff */
[----:B------:R-:W-:-:S10]  /*17f0*/  @!P0 IMAD.MOV.U32 R0, RZ, RZ, -0x435 ;  /* 0xfffffbcbff008424 */ /* 0x000fd400078e00ff */
[----:B------:R-:W-:Y:S01]  /*1800*/  @P1 IMAD.MOV.U32 R10, RZ, RZ, 0x0 ;  /* 0x00000000ff0a1424 */ /* 0x000fe200078e00ff */
[----:B------:R-:W-:Y:S01]  /*1810*/  @P1 LOP3.LUT P2, RZ, R9, 0x7fffffff, RZ, 0xc0, !PT ;  /* 0x7fffffff09ff1812 */ /* 0x000fe2000784c0ff */
[----:B------:R-:W-:-:S06]  /*1820*/  @P1 IMAD.MOV.U32 R11, RZ, RZ, 0x7ff00000 ;  /* 0x7ff00000ff0b1424 */ /* 0x000fcc00078e00ff */
[----:B------:R-:W-:-:S10]  /*1830*/  @P1 DFMA R10, R8, R10, +INF ;  /* 0x7ff00000080a142b */ /* 0x000fd4000000000a */
[----:B------:R-:W-:Y:S02]  /*1840*/  @P1 FSEL R2, R10, RZ, P2 ;  /* 0x000000ff0a021208 */ /* 0x000fe40001000000 */
[----:B------:R-:W-:Y:S01]  /*1850*/  @P1 FSEL R3, R11, -QNAN , P2 ;  /* 0xfff000000b031808 */ /* 0x000fe20001000000 */
[----:B------:R-:W-:Y:S06]  /*1860*/  @P1 BRA `(.L_x_26) ;  /* 0x0000000400d41947 */ /* 0x000fec0003800000 */
[C---:B------:R-:W-:Y:S01]  /*1870*/  LOP3.LUT R2, R7.reuse, 0xfffff, RZ, 0xc0, !PT ;  /* 0x000fffff07027812 */ /* 0x040fe200078ec0ff */
        /* <DEDUP_REMOVED lines=11> */
[----:B------:R-:W-:Y:S01]  /*1930*/  @P0 VIADD R3, R13, 0xfff00000 ;  /* 0xfff000000d030836 */ /* 0x000fe20000000000 */
[----:B------:R-:W-:-:S03]  /*1940*/  @P0 IADD3 R0, PT, PT, R0, 0x1, RZ ;  /* 0x0000000100000810 */ /* 0x000fc60007ffe0ff */
[----:B------:R-:W-:Y:S01]  /*1950*/  @P0 IMAD.MOV.U32 R13, RZ, RZ, R3 ;  /* 0x000000ffff0d0224 */ /* 0x000fe200078e0003 */
[----:B------:R-:W-:-:S05]  /*1960*/  LOP3.LUT R28, R0, 0x80000000, RZ, 0x3c, !PT ;  /* 0x80000000001c7812 */ /* 0x000fca00078e3cff */
        /* <DEDUP_REMOVED lines=48> */
.L_x_25:
        /* <DEDUP_REMOVED lines=17> */
[----:B------:R-:W-:Y:S01]  /*1d80*/  MOV R10, 0x1dd0 ;  /* 0x00001dd0000a7802 */ /* 0x000fe20000000f00 */
[----:B------:R-:W-:Y:S02]  /*1d90*/  IMAD.MOV.U32 R13, RZ, RZ, R15 ;  /* 0x000000ffff0d7224 */ /* 0x000fe400078e000f */
[----:B------:R-:W-:Y:S02]  /*1da0*/  IMAD.MOV.U32 R8, RZ, RZ, R2 ;  /* 0x000000ffff087224 */ /* 0x000fe400078e0002 */
[----:B------:R-:W-:-:S07]  /*1db0*/  IMAD.MOV.U32 R7, RZ, RZ, R3 ;  /* 0x000000ffff077224 */ /* 0x000fce00078e0003 */
[----:B------:R-:W-:Y:S05]  /*1dc0*/  CALL.REL.NOINC `($__internal_1_$__cuda_sm20_div_rn_f64_full) ;  /* 0x0000002400907944 */ /* 0x000fea0003c00000 */
[----:B------:R-:W-:-:S07]  /*1dd0*/  MOV R9, R7 ;  /* 0x0000000700097202 */ /* 0x000fce0000000f00 */
.L_x_28:
[----:B------:R-:W-:Y:S05]  /*1de0*/  BSYNC.RECONVERGENT B5 ;  /* 0x0000000000057941 */ /* 0x000fea0003800200 */
.L_x_27:
        /* <DEDUP_REMOVED lines=28> */
[----:B------:R-:W-:-:S11]  /*1fb0*/  DADD R2, R2, R14 ;  /* 0x0000000002027229 */ /* 0x000fd6000000000e */
.L_x_26:
[----:B------:R-:W-:Y:S05]  /*1fc0*/  BSYNC.RECONVERGENT B4 ;  /* 0x0000000000047941 */ /* 0x000fea0003800200 */
.L_x_24:
[----:B------:R-:W-:Y:S01]  /*1fd0*/  UMOV UR4, 0xfefa39ef ;  /* 0xfefa39ef00047882 */ /* 0x000fe20000000000 */
[----:B------:R-:W-:Y:S01]  /*1fe0*/  UMOV UR5, 0x3fe62e42 ;  /* 0x3fe62e4200057882 */ /* 0x000fe20000000000 */
[----:B------:R-:W-:Y:S01]  /*1ff0*/  ISETP.GT.U32.AND P0, PT, R19, 0x432fffff, PT ;  /* 0x432fffff1300780c */ /* 0x000fe20003f04070 */
[----:B------:R-:W-:-:S10]  /*2000*/  DADD R8, R2, UR4 ;  /* 0x0000000402087e29 */ /* 0x000fd40008000000 */
[----:B------:R-:W-:Y:S02]  /*2010*/  FSEL R12, R8, R2, P0 ;  /* 0x00000002080c7208 */ /* 0x000fe40000000000 */
[----:B------:R-:W-:-:S07]  /*2020*/  FSEL R13, R9, R3, P0 ;  /* 0x00000003090d7208 */ /* 0x000fce0000000000 */
.L_x_21:
[----:B------:R-:W-:Y:S05]  /*2030*/  BSYNC.RECONVERGENT B3 ;  /* 0x0000000000037941 */ /* 0x000fea0003800200 */
.L_x_20:
[----:B------:R-:W-:Y:S01]  /*2040*/  DFMA R12, R12, R12, 1 ;  /* 0x3ff000000c0c742b */ /* 0x000fe2000000000c */
[----:B------:R-:W0:Y:S01]  /*2050*/  LDC R0, c[0x0][0x388] ;  /* 0x0000e200ff007b82 */ /* 0x000e220000000800 */
[----:B------:R-:W-:Y:S04]  /*2060*/  BSSY.RECONVERGENT B1, `(.L_x_29) ;  /* 0x0000011000017945 */ /* 0x000fe80003800200 */
[----:B------:R-:W1:Y:S04]  /*2070*/  MUFU.RCP64H R3, R13 ;  /* 0x0000000d00037308 */ /* 0x000e680000001800 */
[----:B------:R-:W-:-:S05]  /*2080*/  VIADD R2, R13, 0x300402 ;  /* 0x003004020d027836 */ /* 0x000fca0000000000 */
[----:B------:R-:W-:Y:S01]  /*2090*/  FSETP.GEU.AND P1, PT, |R2|, 5.8789094863358348022e-39, PT ;  /* 0x004004020200780b */ /* 0x000fe20003f2e200 */
[----:B-1----:R-:W-:Y:S01]  /*20a0*/  DFMA R8, -R12, R2, 1 ;  /* 0x3ff000000c08742b */ /* 0x002fe20000000102 */
[----:B0-----:R-:W-:-:S07]  /*20b0*/  ISETP.NE.AND P0, PT, R0, 0x1, PT ;  /* 0x000000010000780c */ /* 0x001fce0003f05270 */
        /* <DEDUP_REMOVED lines=11> */
.L_x_30:
[----:B------:R-:W-:Y:S05]  /*2170*/  BSYNC.RECONVERGENT B1 ;  /* 0x0000000000017941 */ /* 0x000fea0003800200 */
.L_x_29:
[----:B------:R-:W-:Y:S01]  /*2180*/  DADD R24, R24, R8 ;  /* 0x0000000018187229 */ /* 0x000fe20000000008 */
[----:B------:R-:W-:Y:S01]  /*2190*/  MOV R29, RZ ;  /* 0x000000ff001d7202 */ /* 0x000fe20000000f00 */
[----:B------:R-:W-:Y:S01]  /*21a0*/  DMUL R18, R8, R8 ;  /* 0x0000000808127228 */ /* 0x000fe20000000000 */
[----:B------:R-:W-:Y:S10]  /*21b0*/  @!P0 BRA `(.L_x_31) ;  /* 0x0000001400288947 */ /* 0x000ff40003800000 */
[----:B------:R-:W0:Y:S01]  /*21c0*/  LDCU UR4, c[0x0][0x388] ;  /* 0x00007100ff0477ac */ /* 0x000e220008000800 */
[----:B------:R-:W-:Y:S02]  /*21d0*/  IMAD.MOV.U32 R3, RZ, RZ, RZ ;  /* 0x000000ffff037224 */ /* 0x000fe400078e00ff */
[----:B------:R-:W-:Y:S01]  /*21e0*/  IMAD.MOV.U32 R2, RZ, RZ, R4 ;  /* 0x000000ffff027224 */ /* 0x000fe200078e0004 */
[----:B0-----:R-:W-:-:S04]  /*21f0*/  ULOP3.LUT UR4, UR4, 0x7ffffffe, URZ, 0xc0, !UPT ;  /* 0x7ffffffe04047892 */ /* 0x001fc8000f8ec0ff */
[----:B------:R-:W-:-:S06]  /*2200*/  UIADD3 UR4, UPT, UPT, -UR4, URZ, URZ ;  /* 0x000000ff04047290 */ /* 0x000fcc000fffe1ff */
[----:B------:R-:W-:-:S07]  /*2210*/  IMAD.U32 R0, RZ, RZ, UR4 ;  /* 0x00000004ff007e24 */ /* 0x000fce000f8e00ff */
.L_x_56:
[----:B------:R-:W2:Y:S04]  /*2220*/  LDG.E.64 R38, desc[UR6][R22.64+0x8] ;  /* 0x0000080616267981 */ /* 0x000ea8000c1e1b00 */
[----:B0-----:R-:W2:Y:S04]  /*2230*/  LDG.E.64 R28, desc[UR6][R20.64+0x8] ;  /* 0x00000806141c7981 */ /* 0x001ea8000c1e1b00 */
[----:B------:R-:W3:Y:S04]  /*2240*/  LDG.E.64 R40, desc[UR6][R22.64] ;  /* 0x0000000616287981 */ /* 0x000ee8000c1e1b00 */
        /* <DEDUP_REMOVED lines=14> */
[----:B------:R-:W-:Y:S01]  /*2330*/  DMUL R10, R10, R10 ;  /* 0x0000000a0a0a7228 */ /* 0x000fe20000000000 */
[----:B------:R-:W-:Y:S03]  /*2340*/  BSSY.RECONVERGENT B4, `(.L_x_34) ;  /* 0x000001f000047945 */ /* 0x000fe60003800200 */
[----:B------:R-:W-:Y:S02]  /*2350*/  DFMA R8, R40, R40, R8 ;  /* 0x000000282808722b */ /* 0x000fe40000000008 */
[----:B------:R-:W-:-:S02]  /*2360*/  DFMA R12, R30, R30, R12 ;  /* 0x0000001e1e0c722b */ /* 0x000fc4000000000c */
[----:B------:R-:W-:-:S04]  /*2370*/  DFMA R42, R42, R42, R10 ;  /* 0x0000002a2a2a722b */ /* 0x000fc8000000000a */
[----:B------:R-:W-:Y:S02]  /*2380*/  DSETP.GT.AND P0, PT, R8, UR4, PT ;  /* 0x0000000408007e2a */ /* 0x000fe4000bf04000 */
[----:B------:R-:W-:-:S04]  /*2390*/  DSETP.GT.AND P1, PT, R12, UR4, PT ;  /* 0x000000040c007e2a */ /* 0x000fc8000bf24000 */
[----:B------:R-:W-:Y:S01]  /*23a0*/  FSEL R34, R8, 1.5231795214734853228e-34, !P0 ;  /* 0x074a771d08227808 */ /* 0x000fe20004000000 */
[----:B------:R-:W-:Y:S01]  /*23b0*/  IMAD.MOV.U32 R8, RZ, RZ, 0x1 ;  /* 0x00000001ff087424 */ /* 0x000fe200078e00ff */
[----:B------:R-:W-:Y:S02]  /*23c0*/  FSEL R35, R9, 1.8749974966049194336, !P0 ;  /* 0x3fefffeb09237808 */ /* 0x000fe40004000000 */
[----:B------:R-:W-:Y:S02]  /*23d0*/  FSEL R32, R12, 1.5231795214734853228e-34, !P1 ;  /* 0x074a771d0c207808 */ /* 0x000fe40004800000 */
[----:B------:R-:W-:Y:S02]  /*23e0*/  FSEL R33, R13, 1.8749974966049194336, !P1 ;  /* 0x3fefffeb0d217808 */ /* 0x000fe40004800000 */
[----:B------:R-:W-:-:S04]  /*23f0*/  DADD R34, -R34, 1 ;  /* 0x3ff0000022227429 */ /* 0x000fc80000000100 */
[----:B------:R-:W-:-:S08]  /*2400*/  DADD R36, -R32, 1 ;  /* 0x3ff0000020247429 */ /* 0x000fd00000000100 */
[----:B------:R-:W-:-:S06]  /*2410*/  DMUL R12, R34, R36 ;  /* 0x00000024220c7228 */ /* 0x000fcc0000000000 */
[----:B------:R-:W0:Y:S02]  /*2420*/  MUFU.RCP64H R9, R13 ;  /* 0x0000000d00097308 */ /* 0x000e240000001800 */
[----:B0-----:R-:W-:-:S08]  /*2430*/  DFMA R14, -R12, R8, 1 ;  /* 0x3ff000000c0e742b */ /* 0x001fd00000000108 */
[----:B------:R-:W-:-:S08]  /*2440*/  DFMA R14, R14, R14, R14 ;  /* 0x0000000e0e0e722b */ /* 0x000fd0000000000e */
[----:B------:R-:W-:-:S08]  /*2450*/  DFMA R14, R8, R14, R8 ;  /* 0x0000000e080e722b */ /* 0x000fd00000000008 */
[----:B------:R-:W-:-:S08]  /*2460*/  DFMA R8, -R12, R14, 1 ;  /* 0x3ff000000c08742b */ /* 0x000fd0000000010e */
[----:B------:R-:W-:-:S08]  /*2470*/  DFMA R8, R14, R8, R14 ;  /* 0x000000080e08722b */ /* 0x000fd0000000000e */
[----:B------:R-:W-:-:S08]  /*2480*/  DMUL R14, R8, 2 ;  /* 0x40000000080e7828 */ /* 0x000fd00000000000 */
[----:B------:R-:W-:-:S08]  /*2490*/  DFMA R16, -R12, R14, 2 ;  /* 0x400000000c10742b */ /* 0x000fd0000000010e */
[----:B------:R-:W-:-:S10]  /*24a0*/  DFMA R8, R8, R16, R14 ;  /* 0x000000100808722b */ /* 0x000fd4000000000e */
[----:B------:R-:W-:-:S05]  /*24b0*/  FFMA R7, RZ, R13, R9 ;  /* 0x0000000dff077223 */ /* 0x000fca0000000009 */
[----:B------:R-:W-:-:S13]  /*24c0*/  FSETP.GT.AND P0, PT, |R7|, 1.469367938527859385e-39, PT ;  /* 0x001000000700780b */ /* 0x000fda0003f04200 */
[----:B------:R-:W-:Y:S05]  /*24d0*/  @P0 BRA `(.L_x_35) ;  /* 0x0000000000140947 */ /* 0x000fea0003800000 */
[----:B------:R-:W-:Y:S01]  /*24e0*/  IMAD.MOV.U32 R8, RZ, RZ, RZ ;  /* 0x000000ffff087224 */ /* 0x000fe200078e00ff */
[----:B------:R-:W-:Y:S01]  /*24f0*/  MOV R10, 0x2520 ;  /* 0x00002520000a7802 */ /* 0x000fe20000000f00 */
[----:B------:R-:W-:-:S07]  /*2500*/  IMAD.MOV.U32 R7, RZ, RZ, 0x40000000 ;  /* 0x40000000ff077424 */ /* 0x000fce00078e00ff */
[----:B------:R-:W-:Y:S05]  /*2510*/  CALL.REL.NOINC `($__internal_1_$__cuda_sm20_div_rn_f64_full) ;  /* 0x0000001c00bc7944 */ /* 0x000fea0003c00000 */
[----:B------:R-:W-:-:S07]  /*2520*/  MOV R9, R7 ;  /* 0x0000000700097202 */ /* 0x000fce0000000f00 */
.L_x_35:
[----:B------:R-:W-:Y:S05]  /*2530*/  BSYNC.RECONVERGENT B4 ;  /* 0x0000000000047941 */ /* 0x000fea0003800200 */
.L_x_34:
[----:B------:R-:W-:Y:S01]  /*2540*/  DFMA R42, R42, R8, 1 ;  /* 0x3ff000002a2a742b */ /* 0x000fe20000000008 */
[----:B------:R-:W-:Y:S01]  /*2550*/  IMAD.MOV.U32 R10, RZ, RZ, 0x0 ;  /* 0x00000000ff0a7424 */ /* 0x000fe200078e00ff */
[----:B------:R-:W-:Y:S01]  /*2560*/  BSSY.RECONVERGENT B1, `(.L_x_36) ;  /* 0x0000016000017945 */ /* 0x000fe20003800200 */
[----:B------:R-:W-:-:S05]  /*2570*/  IMAD.MOV.U32 R11, RZ, RZ, 0x3fd80000 ;  /* 0x3fd80000ff0b7424 */ /* 0x000fca00078e00ff */
[----:B------:R-:W-:-:S06]  /*2580*/  DFMA R12, R42, R42, -1 ;  /* 0xbff000002a0c742b */ /* 0x000fcc000000002a */
[----:B------:R-:W0:Y:S04]  /*2590*/  MUFU.RSQ64H R45, R13 ;  /* 0x0000000d002d7308 */ /* 0x000e280000001c00 */
[----:B------:R-:W-:-:S05]  /*25a0*/  VIADD R44, R13, 0xfcb00000 ;  /* 0xfcb000000d2c7836 */ /* 0x000fca0000000000 */
[----:B------:R-:W-:Y:S01]  /*25b0*/  ISETP.GE.U32.AND P0, PT, R44, 0x7ca00000, PT ;  /* 0x7ca000002c00780c */ /* 0x000fe20003f06070 */
[----:B0-----:R-:W-:-:S08]  /*25c0*/  DMUL R8, R44, R44 ;  /* 0x0000002c2c087228 */ /* 0x001fd00000000000 */
[----:B------:R-:W-:-:S08]  /*25d0*/  DFMA R8, R12, -R8, 1 ;  /* 0x3ff000000c08742b */ /* 0x000fd00000000808 */
[----:B------:R-:W-:Y:S02]  /*25e0*/  DFMA R10, R8, R10, 0.5 ;  /* 0x3fe00000080a742b */ /* 0x000fe4000000000a */
[----:B------:R-:W-:-:S08]  /*25f0*/  DMUL R8, R44, R8 ;  /* 0x000000082c087228 */ /* 0x000fd00000000000 */
[----:B------:R-:W-:-:S08]  /*2600*/  DFMA R42, R10, R8, R44 ;  /* 0x000000080a2a722b */ /* 0x000fd0000000002c */
[----:B------:R-:W-:Y:S02]  /*2610*/  DMUL R16, R12, R42 ;  /* 0x0000002a0c107228 */ /* 0x000fe40000000000 */
[----:B------:R-:W-:Y:S02]  /*2620*/  VIADD R11, R43, 0xfff00000 ;  /* 0xfff000002b0b7836 */ /* 0x000fe40000000000 */
[----:B------:R-:W-:-:S04]  /*2630*/  IMAD.MOV.U32 R10, RZ, RZ, R42 ;  /* 0x000000ffff0a7224 */ /* 0x000fc800078e002a */
[----:B------:R-:W-:-:S08]  /*2640*/  DFMA R14, R16, -R16, R12 ;  /* 0x80000010100e722b */ /* 0x000fd0000000000c */
[----:B------:R-:W-:Y:S01]  /*2650*/  DFMA R8, R14, R10, R16 ;  /* 0x0000000a0e08722b */ /* 0x000fe20000000010 */
[----:B------:R-:W-:Y:S10]  /*2660*/  @!P0 BRA `(.L_x_37) ;  /* 0x0000000000148947 */ /* 0x000ff40003800000 */
[----:B------:R-:W-:Y:S01]  /*2670*/  IMAD.MOV.U32 R10, RZ, RZ, R42 ;  /* 0x000000ffff0a7224 */ /* 0x000fe200078e002a */
[----:B------:R-:W-:-:S07]  /*2680*/  MOV R8, 0x26a0 ;  /* 0x000026a000087802 */ /* 0x000fce0000000f00 */
[----:B------:R-:W-:Y:S05]  /*2690*/  CALL.REL.NOINC `($__internal_2_$__cuda_sm20_dsqrt_rn_f64_mediumpath_v1) ;  /* 0x0000002000e87944 */ /* 0x000fea0003c00000 */
[----:B------:R-:W-:Y:S01]  /*26a0*/  MOV R8, R10 ;  /* 0x0000000a00087202 */ /* 0x000fe20000000f00 */
[----:B------:R-:W-:-:S07]  /*26b0*/  IMAD.MOV.U32 R9, RZ, RZ, R7 ;  /* 0x000000ffff097224 */ /* 0x000fce00078e0007 */
.L_x_37:
[----:B------:R-:W-:Y:S05]  /*26c0*/  BSYNC.RECONVERGENT B1 ;  /* 0x0000000000017941 */ /* 0x000fea0003800200 */
.L_x_36:
[----:B------:R-:W-:Y:S01]  /*26d0*/  DMUL R8, R36, R8 ;  /* 0x0000000824087228 */ /* 0x000fe20000000000 */
[----:B------:R-:W-:Y:S01]  /*26e0*/  IMAD.MOV.U32 R10, RZ, RZ, 0x80000 ;  /* 0x00080000ff0a7424 */ /* 0x000fe200078e00ff */
[----:B------:R-:W-:Y:S06]  /*26f0*/  BSSY.RECONVERGENT B4, `(.L_x_38) ;  /* 0x0000019000047945 */ /* 0x000fec0003800200 */
[----:B------:R-:W-:Y:S02]  /*2700*/  DSETP.MAX.AND P0, P1, R8, 2.2204460492503130808e-16, PT ;  /* 0x3cb000000800742a */ /* 0x000fe4000390f000 */
[----:B------:R-:W-:-:S04]  /*2710*/  IMAD.MOV.U32 R7, RZ, RZ, R9 ;  /* 0x000000ffff077224 */ /* 0x000fc800078e0009 */
[----:B------:R-:W-:Y:S01]  /*2720*/  SEL R12, R8, RZ, P0 ;  /* 0x000000ff080c7207 */ /* 0x000fe20000000000 */
[----:B------:R-:W-:Y:S01]  /*2730*/  IMAD.MOV.U32 R8, RZ, RZ, 0x1 ;  /* 0x00000001ff087424 */ /* 0x000fe200078e00ff */
[----:B------:R-:W-:-:S06]  /*2740*/  FSEL R13, R7, 0.021484375, P0 ;  /* 0x3cb00000070d7808 */ /* 0x000fcc0000000000 */
[----:B------:R-:W-:-:S04]  /*2750*/  @P1 LOP3.LUT R13, R10, 0x3cb00000, RZ, 0xfc, !PT ;  /* 0x3cb000000a0d1812 */ /* 0x000fc800078efcff */
        /* <DEDUP_REMOVED lines=16> */
[----:B------:R-:W-:Y:S01]  /*2860*/  MOV R36, R8 ;  /* 0x0000000800247202 */ /* 0x000fe20000000f00 */
[----:B------:R-:W-:-:S07]  /*2870*/  IMAD.MOV.U32 R37, RZ, RZ, R7 ;  /* 0x000000ffff257224 */ /* 0x000fce00078e0007 */
.L_x_39:
[----:B------:R-:W-:Y:S05]  /*2880*/  BSYNC.RECONVERGENT B4 ;  /* 0x0000000000047941 */ /* 0x000fea0003800200 */
.L_x_38:
[----:B------:R-:W-:Y:S01]  /*2890*/  DMUL R12, R34, R34 ;  /* 0x00000022220c7228 */ /* 0x000fe20000000000 */
[----:B------:R-:W-:Y:S01]  /*28a0*/  IMAD.MOV.U32 R10, RZ, RZ, 0x1 ;  /* 0x00000001ff0a7424 */ /* 0x000fe200078e00ff */
[----:B------:R-:W-:Y:S01]  /*28b0*/  DMUL R8, R38, R28 ;  /* 0x0000001c26087228 */ /* 0x000fe20000000000 */
[----:B------:R-:W-:Y:S03]  /*28c0*/  BSSY.RECONVERGENT B4, `(.L_x_40) ;  /* 0x0000017000047945 */ /* 0x000fe60003800200 */
[----:B------:R-:W0:Y:S04]  /*28d0*/  MUFU.RCP64H R11, R13 ;  /* 0x0000000d000b7308 */ /* 0x000e280000001800 */
[----:B------:R-:W-:-:S08]  /*28e0*/  DFMA R8, R40, R30, R8 ;  /* 0x0000001e2808722b */ /* 0x000fd00000000008 */
[----:B------:R-:W-:Y:S02]  /*28f0*/  DADD R8, R8, R8 ;  /* 0x0000000008087229 */ /* 0x000fe40000000008 */
[----:B0-----:R-:W-:-:S06]  /*2900*/  DFMA R14, -R12, R10, 1 ;  /* 0x3ff000000c0e742b */ /* 0x001fcc000000010a */
[----:B------:R-:W-:Y:S02]  /*2910*/  DADD R8, R32, -R8 ;  /* 0x0000000020087229 */ /* 0x000fe40000000808 */
[----:B------:R-:W-:-:S06]  /*2920*/  DFMA R14, R14, R14, R14 ;  /* 0x0000000e0e0e722b */ /* 0x000fcc000000000e */
[----:B------:R-:W-:Y:S02]  /*2930*/  DADD R8, R8, 1 ;  /* 0x3ff0000008087429 */ /* 0x000fe40000000000 */
[----:B------:R-:W-:-:S08]  /*2940*/  DFMA R14, R10, R14, R10 ;  /* 0x0000000e0a0e722b */ /* 0x000fd0000000000a */
[----:B------:R-:W-:Y:S01]  /*2950*/  FSETP.GEU.AND P1, PT, |R9|, 6.5827683646048100446e-37, PT ;  /* 0x036000000900780b */ /* 0x000fe20003f2e200 */
        /* <DEDUP_REMOVED lines=9> */
[----:B------:R-:W-:-:S07]  /*29f0*/  MOV R10, 0x2a10 ;  /* 0x00002a10000a7802 */ /* 0x000fce0000000f00 */
[----:B------:R-:W-:Y:S05]  /*2a00*/  CALL.REL.NOINC `($__internal_1_$__cuda_sm20_div_rn_f64_full) ;  /* 0x0000001800807944 */ /* 0x000fea0003c00000 */
[----:B------:R-:W-:Y:S02]  /*2a10*/  IMAD.MOV.U32 R32, RZ, RZ, R8 ;  /* 0x000000ffff207224 */ /* 0x000fe400078e0008 */
[----:B------:R-:W-:-:S07]  /*2a20*/  IMAD.MOV.U32 R33, RZ, RZ, R7 ;  /* 0x000000ffff217224 */ /* 0x000fce00078e0007 */
.L_x_41:
[----:B------:R-:W-:Y:S05]  /*2a30*/  BSYNC.RECONVERGENT B4 ;  /* 0x0000000000047941 */ /* 0x000fea0003800200 */
.L_x_40:
[----:B------:R-:W0:Y:S01]  /*2a40*/  MUFU.RCP64H R9, R35 ;  /* 0x0000002300097308 */ /* 0x000e220000001800 */
[----:B------:R-:W-:Y:S01]  /*2a50*/  VIADD R8, R35, 0x300402 ;  /* 0x0030040223087836 */ /* 0x000fe20000000000 */
[----:B------:R-:W-:Y:S04]  /*2a60*/  BSSY.RECONVERGENT B1, `(.L_x_42) ;  /* 0x000000e000017945 */ /* 0x000fe80003800200 */
[----:B------:R-:W-:Y:S01]  /*2a70*/  FSETP.GEU.AND P0, PT, |R8|, 5.8789094863358348022e-39, PT ;  /* 0x004004020800780b */ /* 0x000fe20003f0e200 */
        /* <DEDUP_REMOVED lines=8> */
[----:B------:R-:W-:Y:S02]  /*2b00*/  MOV R8, R34 ;  /* 0x0000002200087202 */ /* 0x000fe40000000f00 */
[----:B------:R-:W-:Y:S01]  /*2b10*/  MOV R10, 0x2b40 ;  /* 0x00002b40000a7802 */ /* 0x000fe20000000f00 */
[----:B------:R-:W-:-:S07]  /*2b20*/  VIADD R12, R12, 0xfff00000 ;  /* 0xfff000000c0c7836 */ /* 0x000fce0000000000 */
[----:B------:R-:W-:Y:S05]  /*2b30*/  CALL.REL.NOINC `($__internal_0_$__cuda_sm20_dblrcp_rn_slowpath_v3) ;  /* 0x0000001400947944 */ /* 0x000fea0003c00000 */
.L_x_43:
[----:B------:R-:W-:Y:S05]  /*2b40*/  BSYNC.RECONVERGENT B1 ;  /* 0x0000000000017941 */ /* 0x000fea0003800200 */
.L_x_42:
[----:B------:R-:W-:-:S13]  /*2b50*/  ISETP.NE.AND P0, PT, R3, RZ, PT ;  /* 0x000000ff0300720c */ /* 0x000fda0003f05270 */
[-C--:B------:R-:W-:Y:S02]  /*2b60*/  @P0 DMUL R28, R28, R8.reuse ;  /* 0x000000081c1c0228 */ /* 0x080fe40000000000 */
[----:B------:R-:W-:-:S06]  /*2b70*/  @!P0 DMUL R8, R30, R8 ;  /* 0x000000081e088228 */ /* 0x000fcc0000000000 */
[-C--:B------:R-:W-:Y:S02]  /*2b80*/  @P0 DFMA R28, R38, R32.reuse, -R28 ;  /* 0x00000020261c022b */ /* 0x080fe4000000081c */
[----:B------:R-:W-:-:S06]  /*2b90*/  @!P0 DFMA R32, R40, R32, -R8 ;  /* 0x000000202820822b */ /* 0x000fcc0000000808 */
[-C--:B------:R-:W-:Y:S02]  /*2ba0*/  @P0 DMUL R8, R28, R36.reuse ;  /* 0x000000241c080228 */ /* 0x080fe40000000000 */
[----:B------:R-:W-:-:S11]  /*2bb0*/  @!P0 DMUL R8, R32, R36 ;  /* 0x0000002420088228 */ /* 0x000fd60000000000 */
.L_x_33:
[----:B------:R-:W-:Y:S05]  /*2bc0*/  BSYNC.RECONVERGENT B3 ;  /* 0x0000000000037941 */ /* 0x000fea0003800200 */
.L_x_32:
[----:B------:R-:W0:Y:S02]  /*2bd0*/  LDC.64 R28, c[0x0][0x3a0] ;  /* 0x0000e800ff1c7b82 */ /* 0x000e240000000a00 */
[----:B0-----:R-:W-:-:S05]  /*2be0*/  IMAD.WIDE R28, R2, 0x8, R28 ;  /* 0x00000008021c7825 */ /* 0x001fca00078e021c */
[----:B------:R-:W2:Y:S02]  /*2bf0*/  LDG.E.64 R10, desc[UR6][R28.64] ;  /* 0x000000061c0a7981 */ /* 0x000ea4000c1e1b00 */
[----:B--2---:R-:W-:-:S07]  /*2c00*/  DFMA R8, R18, R8, R10 ;  /* 0x000000081208722b */ /* 0x004fce000000000a */
[----:B------:R0:W-:Y:S04]  /*2c10*/  STG.E.64 desc[UR6][R28.64], R8 ;  /* 0x000000081c007986 */ /* 0x0001e8000c101b06 */
[----:B------:R-:W2:Y:S04]  /*2c20*/  LDG.E.64 R30, desc[UR6][R22.64+0x8] ;  /* 0x00000806161e7981 */ /* 0x000ea8000c1e1b00 */
[----:B------:R-:W2:Y:S04]  /*2c30*/  LDG.E.64 R32, desc[UR6][R20.64+0x8] ;  /* 0x0000080614207981 */ /* 0x000ea8000c1e1b00 */
        /* <DEDUP_REMOVED lines=10> */
[----:B0-----:R-:W-:Y:S05]  /*2ce0*/  @!P0 BRA P1, `(.L_x_45) ;  /* 0x00000008002c8947 */ /* 0x001fea0000800000 */
        /* <DEDUP_REMOVED lines=35> */
[----:B------:R-:W-:-:S07]  /*2f20*/  IMAD.MOV.U32 R9, RZ, RZ, R7 ;  /* 0x000000ffff097224 */ /* 0x000fce00078e0007 */
.L_x_47:
[----:B------:R-:W-:Y:S05]  /*2f30*/  BSYNC.RECONVERGENT B4 ;  /* 0x0000000000047941 */ /* 0x000fea0003800200 */
.L_x_46:
[----:B------:R-:W-:Y:S01]  /*2f40*/  DFMA R44, R44, R8, 1 ;  /* 0x3ff000002c2c742b */ /* 0x000fe20000000008 */
[----:B------:R-:W-:Y:S01]  /*2f50*/  IMAD.MOV.U32 R10, RZ, RZ, 0x0 ;  /* 0x00000000ff0a7424 */ /* 0x000fe200078e00ff */
[----:B------:R-:W-:Y:S01]  /*2f60*/  BSSY.RECONVERGENT B1, `(.L_x_48) ;  /* 0x0000016000017945 */ /* 0x000fe20003800200 */
[----:B------:R-:W-:-:S05]  /*2f70*/  IMAD.MOV.U32 R11, RZ, RZ, 0x3fd80000 ;  /* 0x3fd80000ff0b7424 */ /* 0x000fca00078e00ff */
[----:B------:R-:W-:-:S06]  /*2f80*/  DFMA R12, R44, R44, -1 ;  /* 0xbff000002c0c742b */ /* 0x000fcc000000002c */
[----:B------:R-:W0:Y:S04]  /*2f90*/  MUFU.RSQ64H R45, R13 ;  /* 0x0000000d002d7308 */ /* 0x000e280000001c00 */
[----:B------:R-:W-:-:S04]  /*2fa0*/  IADD3 R44, PT, PT, R13, -0x3500000, RZ ;  /* 0xfcb000000d2c7810 */ /* 0x000fc80007ffe0ff */
[----:B------:R-:W-:Y:S02]  /*2fb0*/  ISETP.GE.U32.AND P0, PT, R44, 0x7ca00000, PT ;  /* 0x7ca000002c00780c */ /* 0x000fe40003f06070 */
        /* <DEDUP_REMOVED lines=14> */
[----:B------:R-:W-:Y:S01]  /*30a0*/  IMAD.MOV.U32 R8, RZ, RZ, R10 ;  /* 0x000000ffff087224 */ /* 0x000fe200078e000a */
[----:B------:R-:W-:-:S07]  /*30b0*/  MOV R9, R7 ;  /* 0x0000000700097202 */ /* 0x000fce0000000f00 */
.L_x_49:
[----:B------:R-:W-:Y:S05]  /*30c0*/  BSYNC.RECONVERGENT B1 ;  /* 0x0000000000017941 */ /* 0x000fea0003800200 */
.L_x_48:
[----:B------:R-:W-:Y:S01]  /*30d0*/  DMUL R12, R40, R40 ;  /* 0x00000028280c7228 */ /* 0x000fe20000000000 */
[----:B------:R-:W-:Y:S01]  /*30e0*/  IMAD.MOV.U32 R10, RZ, RZ, 0x1 ;  /* 0x00000001ff0a7424 */ /* 0x000fe200078e00ff */
[----:B------:R-:W-:Y:S01]  /*30f0*/  DMUL R14, R30, R32 ;  /* 0x000000201e0e7228 */ /* 0x000fe20000000000 */
[----:B------:R-:W-:Y:S01]  /*3100*/  BSSY.RECONVERGENT B4, `(.L_x_50) ;  /* 0x0000019000047945 */ /* 0x000fe20003800200 */
[----:B------:R-:W-:Y:S02]  /*3110*/  DMUL R42, R42, R8 ;  /* 0x000000082a2a7228 */ /* 0x000fe40000000000 */
[----:B------:R-:W0:Y:S04]  /*3120*/  MUFU.RCP64H R11, R13 ;  /* 0x0000000d000b7308 */ /* 0x000e280000001800 */
[----:B------:R-:W-:-:S08]  /*3130*/  DFMA R14, R34, R36, R14 ;  /* 0x00000024220e722b */ /* 0x000fd0000000000e */
[----:B------:R-:W-:Y:S02]  /*3140*/  DADD R14, R14, R14 ;  /* 0x000000000e0e7229 */ /* 0x000fe4000000000e */
[----:B0-----:R-:W-:-:S08]  /*3150*/  DFMA R16, -R12, R10, 1 ;  /* 0x3ff000000c10742b */ /* 0x001fd0000000010a */
[----:B------:R-:W-:-:S08]  /*3160*/  DFMA R16, R16, R16, R16 ;  /* 0x000000101010722b */ /* 0x000fd00000000010 */
[----:B------:R-:W-:Y:S02]  /*3170*/  DFMA R16, R10, R16, R10 ;  /* 0x000000100a10722b */ /* 0x000fe4000000000a */
[----:B------:R-:W-:-:S06]  /*3180*/  DADD R10, R38, -R14 ;  /* 0x00000000260a7229 */ /* 0x000fcc000000080e */
[----:B------:R-:W-:Y:S02]  /*3190*/  DFMA R14, -R12, R16, 1 ;  /* 0x3ff000000c0e742b */ /* 0x000fe40000000110 */
[----:B------:R-:W-:-:S06]  /*31a0*/  DADD R10, R10, 1 ;  /* 0x3ff000000a0a7429 */ /* 0x000fcc0000000000 */
        /* <DEDUP_REMOVED lines=10> */
[----:B------:R-:W-:-:S07]  /*3250*/  IMAD.MOV.U32 R7, RZ, RZ, R11 ;  /* 0x000000ffff077224 */ /* 0x000fce00078e000b */
[----:B------:R-:W-:Y:S05]  /*3260*/  CALL.REL.NOINC `($__internal_1_$__cuda_sm20_div_rn_f64_full) ;  /* 0x0000001000687944 */ /* 0x000fea0003c00000 */
[----:B------:R-:W-:Y:S02]  /*3270*/  IMAD.MOV.U32 R34, RZ, RZ, R8 ;  /* 0x000000ffff227224 */ /* 0x000fe400078e0008 */
[----:B------:R-:W-:-:S07]  /*3280*/  IMAD.MOV.U32 R35, RZ, RZ, R7 ;  /* 0x000000ffff237224 */ /* 0x000fce00078e0007 */
.L_x_51:
[----:B------:R-:W-:Y:S05]  /*3290*/  BSYNC.RECONVERGENT B4 ;  /* 0x0000000000047941 */ /* 0x000fea0003800200 */
.L_x_50:
        /* <DEDUP_REMOVED lines=16> */
[----:B------:R-:W-:Y:S02]  /*33a0*/  IMAD.MOV.U32 R36, RZ, RZ, R8 ;  /* 0x000000ffff247224 */ /* 0x000fe400078e0008 */
[----:B------:R-:W-:-:S07]  /*33b0*/  IMAD.MOV.U32 R37, RZ, RZ, R9 ;  /* 0x000000ffff257224 */ /* 0x000fce00078e0009 */
.L_x_53:
[----:B------:R-:W-:Y:S05]  /*33c0*/  BSYNC.RECONVERGENT B1 ;  /* 0x0000000000017941 */ /* 0x000fea0003800200 */
.L_x_52:
[----:B------:R-:W-:Y:S01]  /*33d0*/  DSETP.MAX.AND P0, P1, R42, 2.2204460492503130808e-16, PT ;  /* 0x3cb000002a00742a */ /* 0x000fe2000390f000 */
[----:B------:R-:W-:Y:S01]  /*33e0*/  IMAD.MOV.U32 R7, RZ, RZ, R43 ;  /* 0x000000ffff077224 */ /* 0x000fe200078e002b */
[----:B------:R-:W-:Y:S01]  /*33f0*/  BSSY.RECONVERGENT B4, `(.L_x_54) ;  /* 0x0000017000047945 */ /* 0x000fe20003800200 */
[----:B------:R-:W-:-:S03]  /*3400*/  IMAD.MOV.U32 R8, RZ, RZ, 0x80000 ;  /* 0x00080000ff087424 */ /* 0x000fc600078e00ff */
[----:B------:R-:W-:Y:S02]  /*3410*/  FSEL R13, R7, 0.021484375, P0 ;  /* 0x3cb00000070d7808 */ /* 0x000fe40000000000 */
[----:B------:R-:W-:-:S06]  /*3420*/  SEL R12, R42, RZ, P0 ;  /* 0x000000ff2a0c7207 */ /* 0x000fcc0000000000 */
[----:B------:R-:W-:Y:S02]  /*3430*/  @P1 LOP3.LUT R13, R8, 0x3cb00000, RZ, 0xfc, !PT ;  /* 0x3cb00000080d1812 */ /* 0x000fe400078efcff */
[----:B------:R-:W-:Y:S02]  /*3440*/  MOV R8, 0x1 ;  /* 0x0000000100087802 */ /* 0x000fe40000000f00 */
[----:B------:R-:W0:Y:S04]  /*3450*/  MUFU.RCP64H R9, R13 ;  /* 0x0000000d00097308 */ /* 0x000e280000001800 */
        /* <DEDUP_REMOVED lines=16> */
.L_x_55:
[----:B------:R-:W-:Y:S05]  /*3560*/  BSYNC.RECONVERGENT B4 ;  /* 0x0000000000047941 */ /* 0x000fea0003800200 */
.L_x_54:
[----:B------:R-:W-:-:S08]  /*3570*/  DMUL R36, R32, -R36 ;  /* 0x8000002420247228 */ /* 0x000fd00000000000 */
[----:B------:R-:W-:-:S08]  /*3580*/  DFMA R36, R30, R34, R36 ;  /* 0x000000221e24722b */ /* 0x000fd00000000024 */
[----:B------:R-:W-:-:S11]  /*3590*/  DMUL R12, R36, R8 ;  /* 0x00000008240c7228 */ /* 0x000fd60000000000 */
.L_x_45:
[----:B------:R-:W-:Y:S05]  /*35a0*/  BSYNC.RECONVERGENT B3 ;  /* 0x0000000000037941 */ /* 0x000fea0003800200 */
.L_x_44:
[----:B------:R-:W2:Y:S01]  /*35b0*/  LDG.E.64 R8, desc[UR6][R28.64+0x8] ;  /* 0x000008061c087981 */ /* 0x000ea2000c1e1b00 */
[----:B------:R-:W-:Y:S02]  /*35c0*/  VIADD R0, R0, 0x2 ;  /* 0x0000000200007836 */ /* 0x000fe40000000000 */
[----:B------:R-:W-:Y:S02]  /*35d0*/  VIADD R3, R3, 0x2 ;  /* 0x0000000203037836 */ /* 0x000fe40000000000 */
[----:B------:R-:W-:Y:S01]  /*35e0*/  VIADD R2, R2, 0x2 ;  /* 0x0000000202027836 */ /* 0x000fe20000000000 */
[----:B------:R-:W-:Y:S01]  /*35f0*/  ISETP.NE.AND P0, PT, R0, RZ, PT ;  /* 0x000000ff0000720c */ /* 0x000fe20003f05270 */
[----:B--2---:R-:W-:-:S07]  /*3600*/  DFMA R8, R18, R12, R8 ;  /* 0x0000000c1208722b */ /* 0x004fce0000000008 */
[----:B------:R0:W-:Y:S05]  /*3610*/  STG.E.64 desc[UR6][R28.64+0x8], R8 ;  /* 0x000008081c007986 */ /* 0x0001ea000c101b06 */
[----:B------:R-:W-:Y:S05]  /*3620*/  @P0 BRA `(.L_x_56) ;  /* 0xffffffe800fc0947 */ /* 0x000fea000383ffff */
[----:B------:R-:W1:Y:S02]  /*3630*/  LDCU UR4, c[0x0][0x388] ;  /* 0x00007100ff0477ac */ /* 0x000e640008000800 */
[----:B-1----:R-:W-:-:S06]  /*3640*/  ULOP3.LUT UR4, UR4, 0x7ffffffe, URZ, 0xc0, !UPT ;  /* 0x7ffffffe04047892 */ /* 0x002fcc000f8ec0ff */
[----:B0-----:R-:W-:-:S07]  /*3650*/  MOV R29, UR4 ;  /* 0x00000004001d7c02 */ /* 0x001fce0008000f00 */
.L_x_31:
[----:B------:R-:W0:Y:S02]  /*3660*/  LDCU UR4, c[0x0][0x388] ;  /* 0x00007100ff0477ac */ /* 0x000e240008000800 */
[----:B0-----:R-:W-:-:S04]  /*3670*/  ULOP3.LUT UR4, UR4, 0x1, URZ, 0xc0, !UPT ;  /* 0x0000000104047892 */ /* 0x001fc8000f8ec0ff */
[----:B------:R-:W-:-:S09]  /*3680*/  UISETP.NE.U32.AND UP0, UPT, UR4, 0x1, UPT ;  /* 0x000000010400788c */ /* 0x000fd2000bf05070 */
[----:B------:R-:W-:Y:S05]  /*3690*/  BRA.U UP0, `(.L_x_19) ;  /* 0x0000000900907547 */ /* 0x000fea000b800000 */
[----:B------:R-:W2:Y:S04]  /*36a0*/  LDG.E.64 R2, desc[UR6][R20.64] ;  /* 0x0000000614027981 */ /* 0x000ea8000c1e1b00 */
[----:B------:R-:W3:Y:S04]  /*36b0*/  LDG.E.64 R32, desc[UR6][R20.64+0x8] ;  /* 0x0000080614207981 */ /* 0x000ee8000c1e1b00 */
[----:B------:R-:W3:Y:S04]  /*36c0*/  LDG.E.64 R36, desc[UR6][R22.64+0x8] ;  /* 0x0000080616247981 */ /* 0x000ee8000c1e1b00 */
[----:B------:R-:W2:Y:S01]  /*36d0*/  LDG.E.64 R38, desc[UR6][R22.64] ;  /* 0x0000000616267981 */ /* 0x000ea2000c1e1b00 */
[----:B------:R-:W-:Y:S01]  /*36e0*/  UMOV UR4, 0x88e368f1 ;  /* 0x88e368f100047882 */ /* 0x000fe20000000000 */
[----:B------:R-:W-:Y:S01]  /*36f0*/  UMOV UR5, 0x3ee4f8b5 ;  /* 0x3ee4f8b500057882 */ /* 0x000fe20000000000 */
[----:B------:R-:W-:Y:S01]  /*3700*/  BSSY.RECONVERGENT B3, `(.L_x_57) ;  /* 0x0000097000037945 */ /* 0x000fe20003800200 */
[----:B------:R-:W-:Y:S01]  /*3710*/  CS2R R8, SRZ ;  /* 0x0000000000087805 */ /* 0x000fe2000001ff00 */
[----:B---3--:R-:W-:-:S02]  /*3720*/  DADD R10, R36, -R32 ;  /* 0x00000000240a7229 */ /* 0x008fc40000000820 */
[----:B--2---:R-:W-:-:S06]  /*3730*/  DADD R40, R38, -R2 ;  /* 0x0000000026287229 */ /* 0x004fcc0000000802 */
        /* <DEDUP_REMOVED lines=39> */
.L_x_60:
[----:B------:R-:W-:Y:S05]  /*39b0*/  BSYNC.RECONVERGENT B4 ;  /* 0x0000000000047941 */ /* 0x000fea0003800200 */
.L_x_59:
[----:B------:R-:W-:Y:S01]  /*39c0*/  DFMA R40, R40, R8, 1 ;  /* 0x3ff000002828742b */ /* 0x000fe20000000008 */
[----:B------:R-:W-:Y:S01]  /*39d0*/  IMAD.MOV.U32 R10, RZ, RZ, 0x0 ;  /* 0x00000000ff0a7424 */ /* 0x000fe200078e00ff */
[----:B------:R-:W-:Y:S01]  /*39e0*/  MOV R11, 0x3fd80000 ;  /* 0x3fd80000000b7802 */ /* 0x000fe20000000f00 */
[----:B------:R-:W-:Y:S05]  /*39f0*/  BSSY.RECONVERGENT B1, `(.L_x_61) ;  /* 0x0000017000017945 */ /* 0x000fea0003800200 */
        /* <DEDUP_REMOVED lines=16> */
[----:B------:R-:W-:Y:S01]  /*3b00*/  MOV R8, 0x3b40 ;  /* 0x00003b4000087802 */ /* 0x000fe20000000f00 */
[----:B------:R-:W-:Y:S02]  /*3b10*/  IMAD.MOV.U32 R14, RZ, RZ, R40 ;  /* 0x000000ffff0e7224 */ /* 0x000fe400078e0028 */
[----:B------:R-:W-:-:S07]  /*3b20*/  IMAD.MOV.U32 R15, RZ, RZ, R41 ;  /* 0x000000ffff0f7224 */ /* 0x000fce00078e0029 */
[----:B------:R-:W-:Y:S05]  /*3b30*/  CALL.REL.NOINC `($__internal_2_$__cuda_sm20_dsqrt_rn_f64_mediumpath_v1) ;  /* 0x0000000c00c07944 */ /* 0x000fea0003c00000 */
[----:B------:R-:W-:Y:S01]  /*3b40*/  IMAD.MOV.U32 R8, RZ, RZ, R10 ;  /* 0x000000ffff087224 */ /* 0x000fe200078e000a */
[----:B------:R-:W-:-:S07]  /*3b50*/  MOV R9, R7 ;  /* 0x0000000700097202 */ /* 0x000fce0000000f00 */
.L_x_62:
[----:B------:R-:W-:Y:S05]  /*3b60*/  BSYNC.RECONVERGENT B1 ;  /* 0x0000000000017941 */ /* 0x000fea0003800200 */
.L_x_61:
        /* <DEDUP_REMOVED lines=25> */
[----:B------:R-:W-:Y:S01]  /*3d00*/  IMAD.MOV.U32 R20, RZ, RZ, R8 ;  /* 0x000000ffff147224 */ /* 0x000fe200078e0008 */
[----:B------:R-:W-:-:S07]  /*3d10*/  MOV R21, R7 ;  /* 0x0000000700157202 */ /* 0x000fce0000000f00 */
.L_x_64:
[----:B------:R-:W-:Y:S05]  /*3d20*/  BSYNC.RECONVERGENT B4 ;  /* 0x0000000000047941 */ /* 0x000fea0003800200 */
.L_x_63:
        /* <DEDUP_REMOVED lines=27> */
.L_x_66:
[----:B------:R-:W-:Y:S05]  /*3ee0*/  BSYNC.RECONVERGENT B4 ;  /* 0x0000000000047941 */ /* 0x000fea0003800200 */
.L_x_65:
        /* <DEDUP_REMOVED lines=16> */
.L_x_68:
[----:B------:R-:W-:Y:S05]  /*3ff0*/  BSYNC.RECONVERGENT B1 ;  /* 0x0000000000017941 */ /* 0x000fea0003800200 */
.L_x_67:
[----:B------:R-:W-:-:S13]  /*4000*/  ISETP.NE.AND P0, PT, R29, RZ, PT ;  /* 0x000000ff1d00720c */ /* 0x000fda0003f05270 */
[-C--:B------:R-:W-:Y:S02]  /*4010*/  @P0 DMUL R32, R32, R8.reuse ;  /* 0x0000000820200228 */ /* 0x080fe40000000000 */
[----:B------:R-:W-:-:S06]  /*4020*/  @!P0 DMUL R2, R2, R8 ;  /* 0x0000000802028228 */ /* 0x000fcc0000000000 */
[-C--:B------:R-:W-:Y:S02]  /*4030*/  @P0 DFMA R32, R36, R30.reuse, -R32 ;  /* 0x0000001e2420022b */ /* 0x080fe40000000820 */
[----:B------:R-:W-:-:S06]  /*4040*/  @!P0 DFMA R2, R38, R30, -R2 ;  /* 0x0000001e2602822b */ /* 0x000fcc0000000802 */
[-C--:B------:R-:W-:Y:S02]  /*4050*/  @P0 DMUL R8, R32, R20.reuse ;  /* 0x0000001420080228 */ /* 0x080fe40000000000 */
[----:B------:R-:W-:-:S11]  /*4060*/  @!P0 DMUL R8, R2, R20 ;  /* 0x0000001402088228 */ /* 0x000fd60000000000 */
.L_x_58:
[----:B------:R-:W-:Y:S05]  /*4070*/  BSYNC.RECONVERGENT B3 ;  /* 0x0000000000037941 */ /* 0x000fea0003800200 */
.L_x_57:
[----:B------:R-:W0:Y:S01]  /*4080*/  LDC.64 R2, c[0x0][0x3a0] ;  /* 0x0000e800ff027b82 */ /* 0x000e220000000a00 */
[----:B------:R-:W-:-:S04]  /*4090*/  IMAD.IADD R29, R4, 0x1, R29 ;  /* 0x00000001041d7824 */ /* 0x000fc800078e021d */
[----:B0-----:R-:W-:-:S05]  /*40a0*/  IMAD.WIDE R2, R29, 0x8, R2 ;  /* 0x000000081d027825 */ /* 0x001fca00078e0202 */
[----:B------:R-:W2:Y:S02]  /*40b0*/  LDG.E.64 R10, desc[UR6][R2.64] ;  /* 0x00000006020a7981 */ /* 0x000ea4000c1e1b00 */
[----:B--2---:R-:W-:-:S07]  /*40c0*/  DFMA R8, R18, R8, R10 ;  /* 0x000000081208722b */ /* 0x004fce000000000a */
[----:B------:R0:W-:Y:S04]  /*40d0*/  STG.E.64 desc[UR6][R2.64], R8 ;  /* 0x0000000802007986 */ /* 0x0001e8000c101b06 */
.L_x_19:
[----:B------:R-:W-:Y:S05]  /*40e0*/  BSYNC.RECONVERGENT B2 ;  /* 0x0000000000027941 */ /* 0x000fea0003800200 */
.L_x_18:
[----:B------:R-:W2:Y:S04]  /*40f0*/  LDG.E R0, desc[UR6][R26.64] ;  /* 0x000000061a007981 */ /* 0x000ea8000c1e1900 */
[----:B0-----:R-:W2:Y:S01]  /*4100*/  LDG.E R3, desc[UR6][R26.64+0x4] ;  /* 0x000004061a037981 */ /* 0x001ea2000c1e1900 */
[----:B------:R-:W-:Y:S02]  /*4110*/  VIADD R5, R5, 0x1 ;  /* 0x0000000105057836 */ /* 0x000fe40000000000 */
[----:B--2---:R-:W-:-:S05]  /*4120*/  IMAD.IADD R0, R0, 0x1, R3 ;  /* 0x0000000100007824 */ /* 0x004fca00078e0203 */
[----:B------:R-:W-:-:S13]  /*4130*/  ISETP.GE.AND P0, PT, R5, R0, PT ;  /* 0x000000000500720c */ /* 0x000fda0003f06270 */
[----:B------:R-:W-:Y:S05]  /*4140*/  @!P0 BRA `(.L_x_69) ;  /* 0xffffffd000248947 */ /* 0x000fea000383ffff */
.L_x_1:
[----:B------:R-:W-:Y:S05]  /*4150*/  BSYNC.RECONVERGENT B0 ;  /* 0x0000000000007941 */ /* 0x000fea0003800200 */
.L_x_0:
[----:B0-----:R-:W0:Y:S02]  /*4160*/  LDC.64 R2, c[0x0][0x3d0] ;  /* 0x0000f400ff027b82 */ /* 0x001e240000000a00 */
[----:B0-----:R-:W-:Y:S01]  /*4170*/  REDG.E.ADD.F64.RN.STRONG.GPU desc[UR6][R2.64], R24 ;  /* 0x00000018020079a6 */ /* 0x001fe2000c12ff06 */
[----:B------:R-:W-:Y:S05]  /*4180*/  EXIT ;  /* 0x000000000000794d */ /* 0x000fea0003800000 */
        .weak           $__internal_0_$__cuda_sm20_dblrcp_rn_slowpath_v3
        .type           $__internal_0_$__cuda_sm20_dblrcp_rn_slowpath_v3,@function
        .size           $__internal_0_$__cuda_sm20_dblrcp_rn_slowpath_v3,($__internal_1_$__cuda_sm20_div_rn_f64_full - $__internal_0_$__cuda_sm20_dblrcp_rn_slowpath_v3)
$__internal_0_$__cuda_sm20_dblrcp_rn_slowpath_v3:
[----:B------:R-:W-:Y:S01]  /*4190*/  IMAD.MOV.U32 R14, RZ, RZ, R8 ;  /* 0x000000ffff0e7224 */ /* 0x000fe200078e0008 */
[----:B------:R-:W-:Y:S01]  /*41a0*/  MOV R15, R9 ;  /* 0x00000009000f7202 */ /* 0x000fe20000000f00 */
[----:B------:R-:W-:Y:S05]  /*41b0*/  BSSY.RECONVERGENT B4, `(.L_x_70) ;  /* 0x0000023000047945 */ /* 0x000fea0003800200 */
[----:B------:R-:W-:-:S14]  /*41c0*/  DSETP.GTU.AND P1, PT, |R14|, +INF , PT ;  /* 0x7ff000000e00742a */ /* 0x000fdc0003f2c200 */
[----:B------:R-:W-:Y:S05]  /*41d0*/  @P1 BRA `(.L_x_71) ;  /* 0x0000000000781947 */ /* 0x000fea0003800000 */
[----:B------:R-:W-:-:S05]  /*41e0*/  LOP3.LUT R7, R9, 0x7fffffff, RZ, 0xc0, !PT ;  /* 0x7fffffff09077812 */ /* 0x000fca00078ec0ff */
[----:B------:R-:W-:-:S05]  /*41f0*/  VIADD R8, R7, 0xffffffff ;  /* 0xffffffff07087836 */ /* 0x000fca0000000000 */
[----:B------:R-:W-:-:S13]  /*4200*/  ISETP.GE.U32.AND P1, PT, R8, 0x7fefffff, PT ;  /* 0x7fefffff0800780c */ /* 0x000fda0003f26070 */
[----:B------:R-:W-:Y:S01]  /*4210*/  @P1 LOP3.LUT R9, R15, 0x7ff00000, RZ, 0x3c, !PT ;  /* 0x7ff000000f091812 */ /* 0x000fe200078e3cff */
[----:B------:R-:W-:Y:S01]  /*4220*/  @P1 IMAD.MOV.U32 R8, RZ, RZ, RZ ;  /* 0x000000ffff081224 */ /* 0x000fe200078e00ff */
[----:B------:R-:W-:Y:S06]  /*4230*/  @P1 BRA `(.L_x_72) ;  /* 0x0000000000681947 */ /* 0x000fec0003800000 */
[----:B------:R-:W-:-:S13]  /*4240*/  ISETP.GE.U32.AND P1, PT, R7, 0x1000001, PT ;  /* 0x010000010700780c */ /* 0x000fda0003f26070 */
[----:B------:R-:W-:Y:S05]  /*4250*/  @!P1 BRA `(.L_x_73) ;  /* 0x0000000000349947 */ /* 0x000fea0003800000 */
[----:B------:R-:W-:Y:S02]  /*4260*/  VIADD R9, R15, 0xc0200000 ;  /* 0xc02000000f097836 */ /* 0x000fe40000000000 */
[----:B------:R-:W-:Y:S02]  /*4270*/  IMAD.MOV.U32 R8, RZ, RZ, R14 ;  /* 0x000000ffff087224 */ /* 0x000fe400078e000e */
[----:B------:R-:W0:Y:S04]  /*4280*/  MUFU.RCP64H R13, R9 ;  /* 0x00000009000d7308 */ /* 0x000e280000001800 */
[----:B0-----:R-:W-:-:S08]  /*4290*/  DFMA R16, -R8, R12, 1 ;  /* 0x3ff000000810742b */ /* 0x001fd0000000010c */
[----:B------:R-:W-:-:S08]  /*42a0*/  DFMA R16, R16, R16, R16 ;  /* 0x000000101010722b */ /* 0x000fd00000000010 */
[----:B------:R-:W-:-:S08]  /*42b0*/  DFMA R16, R12, R16, R12 ;  /* 0x000000100c10722b */ /* 0x000fd0000000000c */
[----:B------:R-:W-:-:S08]  /*42c0*/  DFMA R12, -R8, R16, 1 ;  /* 0x3ff00000080c742b */ /* 0x000fd00000000110 */
[----:B------:R-:W-:-:S08]  /*42d0*/  DFMA R12, R16, R12, R16 ;  /* 0x0000000c100c722b */ /* 0x000fd00000000010 */
[----:B------:R-:W-:-:S08]  /*42e0*/  DMUL R12, R12, 2.2250738585072013831e-308 ;  /* 0x001000000c0c7828 */ /* 0x000fd00000000000 */
[----:B------:R-:W-:-:S08]  /*42f0*/  DFMA R14, -R14, R12, 1 ;  /* 0x3ff000000e0e742b */ /* 0x000fd0000000010c */
[----:B------:R-:W-:-:S08]  /*4300*/  DFMA R14, R14, R14, R14 ;  /* 0x0000000e0e0e722b */ /* 0x000fd0000000000e */
[----:B------:R-:W-:Y:S01]  /*4310*/  DFMA R8, R12, R14, R12 ;  /* 0x0000000e0c08722b */ /* 0x000fe2000000000c */
[----:B------:R-:W-:Y:S10]  /*4320*/  BRA `(.L_x_72) ;  /* 0x00000000002c7947 */ /* 0x000ff40003800000 */
.L_x_73:
[----:B------:R-:W-:-:S06]  /*4330*/  DMUL R14, R14, 8.11296384146066816958e+31 ;  /* 0x469000000e0e7828 */ /* 0x000fcc0000000000 */
[----:B------:R-:W0:Y:S02]  /*4340*/  MUFU.RCP64H R13, R15 ;  /* 0x0000000f000d7308 */ /* 0x000e240000001800 */
[----:B0-----:R-:W-:-:S08]  /*4350*/  DFMA R8, -R14, R12, 1 ;  /* 0x3ff000000e08742b */ /* 0x001fd0000000010c */
[----:B------:R-:W-:-:S08]  /*4360*/  DFMA R8, R8, R8, R8 ;  /* 0x000000080808722b */ /* 0x000fd00000000008 */
[----:B------:R-:W-:-:S08]  /*4370*/  DFMA R8, R12, R8, R12 ;  /* 0x000000080c08722b */ /* 0x000fd0000000000c */
[----:B------:R-:W-:-:S08]  /*4380*/  DFMA R12, -R14, R8, 1 ;  /* 0x3ff000000e0c742b */ /* 0x000fd00000000108 */
[----:B------:R-:W-:-:S08]  /*4390*/  DFMA R8, R8, R12, R8 ;  /* 0x0000000c0808722b */ /* 0x000fd00000000008 */
[----:B------:R-:W-:Y:S01]  /*43a0*/  DMUL R8, R8, 8.11296384146066816958e+31 ;  /* 0x4690000008087828 */ /* 0x000fe20000000000 */
[----:B------:R-:W-:Y:S10]  /*43b0*/  BRA `(.L_x_72) ;  /* 0x0000000000087947 */ /* 0x000ff40003800000 */
.L_x_71:
[----:B------:R-:W-:Y:S01]  /*43c0*/  LOP3.LUT R9, R15, 0x80000, RZ, 0xfc, !PT ;  /* 0x000800000f097812 */ /* 0x000fe200078efcff */
[----:B------:R-:W-:-:S07]  /*43d0*/  IMAD.MOV.U32 R8, RZ, RZ, R14 ;  /* 0x000000ffff087224 */ /* 0x000fce00078e000e */
.L_x_72:
[----:B------:R-:W-:Y:S05]  /*43e0*/  BSYNC.RECONVERGENT B4 ;  /* 0x0000000000047941 */ /* 0x000fea0003800200 */
.L_x_70:
[----:B------:R-:W-:-:S04]  /*43f0*/  IMAD.MOV.U32 R11, RZ, RZ, 0x0 ;  /* 0x00000000ff0b7424 */ /* 0x000fc800078e00ff */
[----:B------:R-:W-:Y:S05]  /*4400*/  RET.REL.NODEC R10 `(_Z3addiiiiiPdS_PiS0_S0_S_S_S_) ;  /* 0xffffffb80afc7950 */ /* 0x000fea0003c3ffff */
        .weak           $__internal_1_$__cuda_sm20_div_rn_f64_full
        .type           $__internal_1_$__cuda_sm20_div_rn_f64_full,@function
        .size           $__internal_1_$__cuda_sm20_div_rn_f64_full,($__internal_2_$__cuda_sm20_dsqrt_rn_f64_mediumpath_v1 - $__internal_1_$__cuda_sm20_div_rn_f64_full)
$__internal_1_$__cuda_sm20_div_rn_f64_full:
[----:B------:R-:W-:Y:S01]  /*4410*/  IMAD.MOV.U32 R47, RZ, RZ, R7 ;  /* 0x000000ffff2f7224 */ /* 0x000fe200078e0007 */
[C---:B------:R-:W-:Y:S01]  /*4420*/  FSETP.GEU.AND P0, PT, |R13|.reuse, 1.469367938527859385e-39, PT ;  /* 0x001000000d00780b */ /* 0x040fe20003f0e200 */
[----:B------:R-:W-:Y:S01]  /*4430*/  IMAD.MOV.U32 R15, RZ, RZ, R13 ;  /* 0x000000ffff0f7224 */ /* 0x000fe200078e000d */
[----:B------:R-:W-:Y:S01]  /*4440*/  LOP3.LUT R7, R13, 0x800fffff, RZ, 0xc0, !PT ;  /* 0x800fffff0d077812 */ /* 0x000fe200078ec0ff */
[--C-:B------:R-:W-:Y:S01]  /*4450*/  IMAD.MOV.U32 R14, RZ, RZ, R12.reuse ;  /* 0x000000ffff0e7224 */ /* 0x100fe200078e000c */
[----:B------:R-:W-:Y:S01]  /*4460*/  FSETP.GEU.AND P2, PT, |R47|, 1.469367938527859385e-39, PT ;  /* 0x001000002f00780b */ /* 0x000fe20003f4e200 */
[----:B------:R-:W-:Y:S01]  /*4470*/  IMAD.MOV.U32 R16, RZ, RZ, R12 ;  /* 0x000000ffff107224 */ /* 0x000fe200078e000c */
[----:B------:R-:W-:Y:S01]  /*4480*/  MOV R46, R8 ;  /* 0x00000008002e7202 */ /* 0x000fe20000000f00 */
[----:B------:R-:W-:Y:S01]  /*4490*/  BSSY.RECONVERGENT B1, `(.L_x_74) ;  /* 0x0000056000017945 */ /* 0x000fe20003800200 */
[----:B------:R-:W-:Y:S02]  /*44a0*/  LOP3.LUT R17, R7, 0x3ff00000, RZ, 0xfc, !PT ;  /* 0x3ff0000007117812 */ /* 0x000fe400078efcff */
[----:B------:R-:W-:Y:S01]  /*44b0*/  LOP3.LUT R8, R47, 0x7ff00000, RZ, 0xc0, !PT ;  /* 0x7ff000002f087812 */ /* 0x000fe200078ec0ff */
[----:B------:R-:W-:Y:S01]  /*44c0*/  IMAD.MOV.U32 R50, RZ, RZ, R46 ;  /* 0x000000ffff327224 */ /* 0x000fe200078e002e */
[----:B------:R-:W-:Y:S01]  /*44d0*/  LOP3.LUT R9, R13, 0x7ff00000, RZ, 0xc0, !PT ;  /* 0x7ff000000d097812 */ /* 0x000fe200078ec0ff */
[----:B------:R-:W-:-:S03]  /*44e0*/  @!P0 DMUL R16, R14, 8.98846567431157953865e+307 ;  /* 0x7fe000000e108828 */ /* 0x000fc60000000000 */
[C---:B------:R-:W-:Y:S02]  /*44f0*/  ISETP.GE.U32.AND P1, PT, R8.reuse, R9, PT ;  /* 0x000000090800720c */ /* 0x040fe40003f26070 */
[----:B------:R-:W-:Y:S01]  /*4500*/  @!P2 LOP3.LUT R7, R15, 0x7ff00000, RZ, 0xc0, !PT ;  /* 0x7ff000000f07a812 */ /* 0x000fe200078ec0ff */
[----:B------:R-:W0:Y:S01]  /*4510*/  MUFU.RCP64H R13, R17 ;  /* 0x00000011000d7308 */ /* 0x000e220000001800 */
[----:B------:R-:W-:Y:S02]  /*4520*/  @!P2 MOV R48, RZ ;  /* 0x000000ff0030a202 */ /* 0x000fe40000000f00 */
[----:B------:R-:W-:Y:S01]  /*4530*/  @!P2 ISETP.GE.U32.AND P3, PT, R8, R7, PT ;  /* 0x000000070800a20c */ /* 0x000fe20003f66070 */
[----:B------:R-:W-:Y:S01]  /*4540*/  IMAD.MOV.U32 R7, RZ, RZ, 0x1ca00000 ;  /* 0x1ca00000ff077424 */ /* 0x000fe200078e00ff */
[----:B------:R-:W-:-:S04]  /*4550*/  @!P0 LOP3.LUT R9, R17, 0x7ff00000, RZ, 0xc0, !PT ;  /* 0x7ff0000011098812 */ /* 0x000fc800078ec0ff */
[C---:B------:R-:W-:Y:S02]  /*4560*/  @!P2 SEL R11, R7.reuse, 0x63400000, !P3 ;  /* 0x63400000070ba807 */ /* 0x040fe40005800000 */
[----:B------:R-:W-:Y:S02]  /*4570*/  SEL R12, R7, 0x63400000, !P1 ;  /* 0x63400000070c7807 */ /* 0x000fe40004800000 */
[--C-:B------:R-:W-:Y:S02]  /*4580*/  @!P2 LOP3.LUT R11, R11, 0x80000000, R47.reuse, 0xf8, !PT ;  /* 0x800000000b0ba812 */ /* 0x100fe400078ef82f */
[----:B------:R-:W-:Y:S01]  /*4590*/  LOP3.LUT R51, R12, 0x800fffff, R47, 0xf8, !PT ;  /* 0x800fffff0c337812 */ /* 0x000fe200078ef82f */
[----:B------:R-:W-:Y:S01]  /*45a0*/  IMAD.MOV.U32 R12, RZ, RZ, 0x1 ;  /* 0x00000001ff0c7424 */ /* 0x000fe200078e00ff */
[----:B------:R-:W-:Y:S01]  /*45b0*/  @!P2 LOP3.LUT R49, R11, 0x100000, RZ, 0xfc, !PT ;  /* 0x001000000b31a812 */ /* 0x000fe200078efcff */
[----:B------:R-:W-:-:S05]  /*45c0*/  IMAD.MOV.U32 R11, RZ, RZ, R8 ;  /* 0x000000ffff0b7224 */ /* 0x000fca00078e0008 */
[----:B------:R-:W-:Y:S02]  /*45d0*/  @!P2 DFMA R50, R50, 2, -R48 ;  /* 0x400000003232a82b */ /* 0x000fe40000000830 */
[----:B0-----:R-:W-:-:S08]  /*45e0*/  DFMA R48, R12, -R16, 1 ;  /* 0x3ff000000c30742b */ /* 0x001fd00000000810 */
[----:B------:R-:W-:Y:S01]  /*45f0*/  DFMA R48, R48, R48, R48 ;  /* 0x000000303030722b */ /* 0x000fe20000000030 */
[----:B------:R-:W-:-:S07]  /*4600*/  @!P2 LOP3.LUT R11, R51, 0x7ff00000, RZ, 0xc0, !PT ;  /* 0x7ff00000330ba812 */ /* 0x000fce00078ec0ff */
[----:B------:R-:W-:-:S08]  /*4610*/  DFMA R12, R12, R48, R12 ;  /* 0x000000300c0c722b */ /* 0x000fd0000000000c */
[----:B------:R-:W-:-:S08]  /*4620*/  DFMA R52, R12, -R16, 1 ;  /* 0x3ff000000c34742b */ /* 0x000fd00000000810 */
[----:B------:R-:W-:-:S08]  /*4630*/  DFMA R52, R12, R52, R12 ;  /* 0x000000340c34722b */ /* 0x000fd0000000000c */
[----:B------:R-:W-:-:S08]  /*4640*/  DMUL R12, R52, R50 ;  /* 0x00000032340c7228 */ /* 0x000fd00000000000 */
[----:B------:R-:W-:-:S08]  /*4650*/  DFMA R48, R12, -R16, R50 ;  /* 0x800000100c30722b */ /* 0x000fd00000000032 */
[----:B------:R-:W-:Y:S01]  /*4660*/  DFMA R48, R52, R48, R12 ;  /* 0x000000303430722b */ /* 0x000fe2000000000c */
[----:B------:R-:W-:-:S05]  /*4670*/  VIADD R12, R11, 0xffffffff ;  /* 0xffffffff0b0c7836 */ /* 0x000fca0000000000 */
[----:B------:R-:W-:Y:S01]  /*4680*/  ISETP.GT.U32.AND P0, PT, R12, 0x7feffffe, PT ;  /* 0x7feffffe0c00780c */ /* 0x000fe20003f04070 */
[----:B------:R-:W-:-:S05]  /*4690*/  VIADD R12, R9, 0xffffffff ;  /* 0xffffffff090c7836 */ /* 0x000fca0000000000 */
[----:B------:R-:W-:-:S13]  /*46a0*/  ISETP.GT.U32.OR P0, PT, R12, 0x7feffffe, P0 ;  /* 0x7feffffe0c00780c */ /* 0x000fda0000704470 */
[----:B------:R-:W-:Y:S05]  /*46b0*/  @P0 BRA `(.L_x_75) ;  /* 0x00000000006c0947 */ /* 0x000fea0003800000 */
[----:B------:R-:W-:-:S04]  /*46c0*/  LOP3.LUT R9, R15, 0x7ff00000, RZ, 0xc0, !PT ;  /* 0x7ff000000f097812 */ /* 0x000fc800078ec0ff */
[CC--:B------:R-:W-:Y:S02]  /*46d0*/  VIADDMNMX R11, R8.reuse, -R9.reuse, 0xb9600000, !PT ;  /* 0xb9600000080b7446 */ /* 0x0c0fe40007800909 */
[----:B------:R-:W-:Y:S02]  /*46e0*/  ISETP.GE.U32.AND P0, PT, R8, R9, PT ;  /* 0x000000090800720c */ /* 0x000fe40003f06070 */
[----:B------:R-:W-:Y:S02]  /*46f0*/  VIMNMX R11, PT, PT, R11, 0x46a00000, PT ;  /* 0x46a000000b0b7848 */ /* 0x000fe40003fe0100 */
[----:B------:R-:W-:-:S05]  /*4700*/  SEL R8, R7, 0x63400000, !P0 ;  /* 0x6340000007087807 */ /* 0x000fca0004000000 */
[----:B------:R-:W-:Y:S01]  /*4710*/  IMAD.IADD R7, R11, 0x1, -R8 ;  /* 0x000000010b077824 */ /* 0x000fe200078e0a08 */
[----:B------:R-:W-:-:S03]  /*4720*/  MOV R8, RZ ;  /* 0x000000ff00087202 */ /* 0x000fc60000000f00 */
[----:B------:R-:W-:-:S06]  /*4730*/  VIADD R9, R7, 0x7fe00000 ;  /* 0x7fe0000007097836 */ /* 0x000fcc0000000000 */
[----:B------:R-:W-:-:S10]  /*4740*/  DMUL R12, R48, R8 ;  /* 0x00000008300c7228 */ /* 0x000fd40000000000 */
[----:B------:R-:W-:-:S13]  /*4750*/  FSETP.GTU.AND P0, PT, |R13|, 1.469367938527859385e-39, PT ;  /* 0x001000000d00780b */ /* 0x000fda0003f0c200 */
[----:B------:R-:W-:Y:S05]  /*4760*/  @P0 BRA `(.L_x_76) ;  /* 0x0000000000a00947 */ /* 0x000fea0003800000 */
[----:B------:R-:W-:-:S06]  /*4770*/  DFMA R16, R48, -R16, R50 ;  /* 0x800000103010722b */ /* 0x000fcc0000000032 */
[----:B------:R-:W-:-:S04]  /*4780*/  IMAD.MOV.U32 R16, RZ, RZ, RZ ;  /* 0x000000ffff107224 */ /* 0x000fc800078e00ff */
[C---:B------:R-:W-:Y:S02]  /*4790*/  FSETP.NEU.AND P0, PT, R17.reuse, RZ, PT ;  /* 0x000000ff1100720b */ /* 0x040fe40003f0d000 */
[----:B------:R-:W-:-:S04]  /*47a0*/  LOP3.LUT R8, R17, 0x80000000, R15, 0x48, !PT ;  /* 0x8000000011087812 */ /* 0x000fc800078e480f */
[----:B------:R-:W-:-:S07]  /*47b0*/  LOP3.LUT R17, R8, R9, RZ, 0xfc, !PT ;  /* 0x0000000908117212 */ /* 0x000fce00078efcff */
[----:B------:R-:W-:Y:S05]  /*47c0*/  @!P0 BRA `(.L_x_76) ;  /* 0x0000000000888947 */ /* 0x000fea0003800000 */
[----:B------:R-:W-:Y:S01]  /*47d0*/  IMAD.MOV R15, RZ, RZ, -R7 ;  /* 0x000000ffff0f7224 */ /* 0x000fe200078e0a07 */
[----:B------:R-:W-:Y:S01]  /*47e0*/  IADD3 R7, PT, PT, -R7, -0x43300000, RZ ;  /* 0xbcd0000007077810 */ /* 0x000fe20007ffe1ff */
[----:B------:R-:W-:-:S06]  /*47f0*/  IMAD.MOV.U32 R14, RZ, RZ, RZ ;  /* 0x000000ffff0e7224 */ /* 0x000fcc00078e00ff */
[----:B------:R-:W-:Y:S02]  /*4800*/  DFMA R14, R12, -R14, R48 ;  /* 0x8000000e0c0e722b */ /* 0x000fe40000000030 */
[----:B------:R-:W-:-:S08]  /*4810*/  DMUL.RP R48, R48, R16 ;  /* 0x0000001030307228 */ /* 0x000fd00000008000 */
[----:B------:R-:W-:Y:S02]  /*4820*/  FSETP.NEU.AND P0, PT, |R15|, R7, PT ;  /* 0x000000070f00720b */ /* 0x000fe40003f0d200 */
[----:B------:R-:W-:Y:S02]  /*4830*/  LOP3.LUT R8, R49, R8, RZ, 0x3c, !PT ;  /* 0x0000000831087212 */ /* 0x000fe400078e3cff */
[----:B------:R-:W-:Y:S02]  /*4840*/  FSEL R12, R48, R12, !P0 ;  /* 0x0000000c300c7208 */ /* 0x000fe40004000000 */
[----:B------:R-:W-:Y:S01]  /*4850*/  FSEL R13, R8, R13, !P0 ;  /* 0x0000000d080d7208 */ /* 0x000fe20004000000 */
[----:B------:R-:W-:Y:S06]  /*4860*/  BRA `(.L_x_76) ;  /* 0x0000000000607947 */ /* 0x000fec0003800000 */
.L_x_75:
[----:B------:R-:W-:-:S14]  /*4870*/  DSETP.NAN.AND P0, PT, R46, R46, PT ;  /* 0x0000002e2e00722a */ /* 0x000fdc0003f08000 */
[----:B------:R-:W-:Y:S05]  /*4880*/  @P0 BRA `(.L_x_77) ;  /* 0x00000000004c0947 */ /* 0x000fea0003800000 */
[----:B------:R-:W-:-:S14]  /*4890*/  DSETP.NAN.AND P0, PT, R14, R14, PT ;  /* 0x0000000e0e00722a */ /* 0x000fdc0003f08000 */
[----:B------:R-:W-:Y:S05]  /*48a0*/  @P0 BRA `(.L_x_78) ;  /* 0x0000000000340947 */ /* 0x000fea0003800000 */
[----:B------:R-:W-:Y:S01]  /*48b0*/  ISETP.NE.AND P0, PT, R11, R9, PT ;  /* 0x000000090b00720c */ /* 0x000fe20003f05270 */
[----:B------:R-:W-:Y:S02]  /*48c0*/  IMAD.MOV.U32 R12, RZ, RZ, 0x0 ;  /* 0x00000000ff0c7424 */ /* 0x000fe400078e00ff */
[----:B------:R-:W-:-:S10]  /*48d0*/  IMAD.MOV.U32 R13, RZ, RZ, -0x80000 ;  /* 0xfff80000ff0d7424 */ /* 0x000fd400078e00ff */
[----:B------:R-:W-:Y:S05]  /*48e0*/  @!P0 BRA `(.L_x_76) ;  /* 0x0000000000408947 */ /* 0x000fea0003800000 */
[----:B------:R-:W-:Y:S02]  /*48f0*/  ISETP.NE.AND P0, PT, R11, 0x7ff00000, PT ;  /* 0x7ff000000b00780c */ /* 0x000fe40003f05270 */
[----:B------:R-:W-:Y:S02]  /*4900*/  LOP3.LUT R7, R47, 0x80000000, R15, 0x48, !PT ;  /* 0x800000002f077812 */ /* 0x000fe400078e480f */
[----:B------:R-:W-:-:S13]  /*4910*/  ISETP.EQ.OR P0, PT, R9, RZ, !P0 ;  /* 0x000000ff0900720c */ /* 0x000fda0004702670 */
[----:B------:R-:W-:Y:S01]  /*4920*/  @P0 LOP3.LUT R8, R7, 0x7ff00000, RZ, 0xfc, !PT ;  /* 0x7ff0000007080812 */ /* 0x000fe200078efcff */
[----:B------:R-:W-:Y:S01]  /*4930*/  @!P0 IMAD.MOV.U32 R12, RZ, RZ, RZ ;  /* 0x000000ffff0c8224 */ /* 0x000fe200078e00ff */
[----:B------:R-:W-:Y:S01]  /*4940*/  @!P0 MOV R13, R7 ;  /* 0x00000007000d8202 */ /* 0x000fe20000000f00 */
[----:B------:R-:W-:Y:S02]  /*4950*/  @P0 IMAD.MOV.U32 R12, RZ, RZ, RZ ;  /* 0x000000ffff0c0224 */ /* 0x000fe400078e00ff */
[----:B------:R-:W-:Y:S01]  /*4960*/  @P0 IMAD.MOV.U32 R13, RZ, RZ, R8 ;  /* 0x000000ffff0d0224 */ /* 0x000fe200078e0008 */
[----:B------:R-:W-:Y:S06]  /*4970*/  BRA `(.L_x_76) ;  /* 0x00000000001c7947 */ /* 0x000fec0003800000 */
.L_x_78:
[----:B------:R-:W-:Y:S01]  /*4980*/  LOP3.LUT R7, R15, 0x80000, RZ, 0xfc, !PT ;  /* 0x000800000f077812 */ /* 0x000fe200078efcff */
[----:B------:R-:W-:-:S04]  /*4990*/  IMAD.MOV.U32 R12, RZ, RZ, R14 ;  /* 0x000000ffff0c7224 */ /* 0x000fc800078e000e */
[----:B------:R-:W-:Y:S01]  /*49a0*/  IMAD.MOV.U32 R13, RZ, RZ, R7 ;  /* 0x000000ffff0d7224 */ /* 0x000fe200078e0007 */
[----:B------:R-:W-:Y:S06]  /*49b0*/  BRA `(.L_x_76) ;  /* 0x00000000000c7947 */ /* 0x000fec0003800000 */
.L_x_77:
[----:B------:R-:W-:Y:S01]  /*49c0*/  LOP3.LUT R7, R47, 0x80000, RZ, 0xfc, !PT ;  /* 0x000800002f077812 */ /* 0x000fe200078efcff */
[----:B------:R-:W-:-:S04]  /*49d0*/  IMAD.MOV.U32 R12, RZ, RZ, R46 ;  /* 0x000000ffff0c7224 */ /* 0x000fc800078e002e */
[----:B------:R-:W-:-:S07]  /*49e0*/  IMAD.MOV.U32 R13, RZ, RZ, R7 ;  /* 0x000000ffff0d7224 */ /* 0x000fce00078e0007 */
.L_x_76:
[----:B------:R-:W-:Y:S05]  /*49f0*/  BSYNC.RECONVERGENT B1 ;  /* 0x0000000000017941 */ /* 0x000fea0003800200 */
.L_x_74:
[----:B------:R-:W-:Y:S01]  /*4a00*/  IMAD.MOV.U32 R11, RZ, RZ, 0x0 ;  /* 0x00000000ff0b7424 */ /* 0x000fe200078e00ff */
[----:B------:R-:W-:Y:S01]  /*4a10*/  MOV R8, R12 ;  /* 0x0000000c00087202 */ /* 0x000fe20000000f00 */
[----:B------:R-:W-:Y:S02]  /*4a20*/  IMAD.MOV.U32 R7, RZ, RZ, R13 ;  /* 0x000000ffff077224 */ /* 0x000fe400078e000d */
[----:B------:R-:W-:Y:S05]  /*4a30*/  RET.REL.NODEC R10 `(_Z3addiiiiiPdS_PiS0_S0_S_S_S_) ;  /* 0xffffffb40a707950 */ /* 0x000fea0003c3ffff */
        .weak           $__internal_2_$__cuda_sm20_dsqrt_rn_f64_mediumpath_v1
        .type           $__internal_2_$__cuda_sm20_dsqrt_rn_f64_mediumpath_v1,@function
        .size           $__internal_2_$__cuda_sm20_dsqrt_rn_f64_mediumpath_v1,(.L_x_86 - $__internal_2_$__cuda_sm20_dsqrt_rn_f64_mediumpath_v1)
$__internal_2_$__cuda_sm20_dsqrt_rn_f64_mediumpath_v1:
[----:B------:R-:W-:Y:S01]  /*4a40*/  ISETP.GE.U32.AND P0, PT, R44, -0x3400000, PT ;  /* 0xfcc000002c00780c */ /* 0x000fe20003f06070 */
[----:B------:R-:W-:-:S12]  /*4a50*/  BSSY.RECONVERGENT B4, `(.L_x_79) ;  /* 0x0000023000047945 */ /* 0x000fd80003800200 */
[----:B------:R-:W-:Y:S05]  /*4a60*/  @!P0 BRA `(.L_x_80) ;  /* 0x0000000000208947 */ /* 0x000fea0003800000 */
[----:B------:R-:W-:-:S10]  /*4a70*/  DFMA.RM R14, R14, R10, R16 ;  /* 0x0000000a0e0e722b */ /* 0x000fd40000004010 */
[----:B------:R-:W-:-:S05]  /*4a80*/  IADD3 R10, P0, PT, R14, 0x1, RZ ;  /* 0x000000010e0a7810 */ /* 0x000fca0007f1e0ff */
[----:B------:R-:W-:-:S06]  /*4a90*/  IMAD.X R11, RZ, RZ, R15, P0 ;  /* 0x000000ffff0b7224 */ /* 0x000fcc00000e060f */
[----:B------:R-:W-:-:S08]  /*4aa0*/  DFMA.RP R12, -R14, R10, R12 ;  /* 0x0000000a0e0c722b */ /* 0x000fd0000000810c */
[----:B------:R-:W-:-:S06]  /*4ab0*/  DSETP.GT.AND P0, PT, R12, RZ, PT ;  /* 0x000000ff0c00722a */ /* 0x000fcc0003f04000 */
[----:B------:R-:W-:Y:S02]  /*4ac0*/  FSEL R10, R10, R14, P0 ;  /* 0x0000000e0a0a7208 */ /* 0x000fe40000000000 */
[----:B------:R-:W-:Y:S01]  /*4ad0*/  FSEL R11, R11, R15, P0 ;  /* 0x0000000f0b0b7208 */ /* 0x000fe20000000000 */
[----:B------:R-:W-:Y:S06]  /*4ae0*/  BRA `(.L_x_81) ;  /* 0x0000000000647947 */ /* 0x000fec0003800000 */
.L_x_80:
[----:B------:R-:W-:-:S14]  /*4af0*/  DSETP.NE.AND P0, PT, R12, RZ, PT ;  /* 0x000000ff0c00722a */ /* 0x000fdc0003f05000 */
[----:B------:R-:W-:Y:S05]  /*4b00*/  @!P0 BRA `(.L_x_82) ;  /* 0x0000000000588947 */ /* 0x000fea0003800000 */
[----:B------:R-:W-:-:S13]  /*4b10*/  ISETP.GE.AND P0, PT, R13, RZ, PT ;  /* 0x000000ff0d00720c */ /* 0x000fda0003f06270 */
[----:B------:R-:W-:Y:S02]  /*4b20*/  @!P0 IMAD.MOV.U32 R10, RZ, RZ, 0x0 ;  /* 0x00000000ff0a8424 */ /* 0x000fe400078e00ff */
[----:B------:R-:W-:Y:S01]  /*4b30*/  @!P0 IMAD.MOV.U32 R11, RZ, RZ, -0x80000 ;  /* 0xfff80000ff0b8424 */ /* 0x000fe200078e00ff */
[----:B------:R-:W-:Y:S06]  /*4b40*/  @!P0 BRA `(.L_x_81) ;  /* 0x00000000004c8947 */ /* 0x000fec0003800000 */
[----:B------:R-:W-:-:S13]  /*4b50*/  ISETP.GT.AND P0, PT, R13, 0x7fefffff, PT ;  /* 0x7fefffff0d00780c */ /* 0x000fda0003f04270 */
[----:B------:R-:W-:Y:S05]  /*4b60*/  @P0 BRA `(.L_x_82) ;  /* 0x0000000000400947 */ /* 0x000fea0003800000 */
[----:B------:R-:W-:Y:S01]  /*4b70*/  DMUL R16, R12, 8.11296384146066816958e+31 ;  /* 0x469000000c107828 */ /* 0x000fe20000000000 */
[----:B------:R-:W-:Y:S01]  /*4b80*/  IMAD.MOV.U32 R14, RZ, RZ, RZ ;  /* 0x000000ffff0e7224 */ /* 0x000fe200078e00ff */
[----:B------:R-:W-:Y:S01]  /*4b90*/  MOV R10, 0x0 ;  /* 0x00000000000a7802 */ /* 0x000fe20000000f00 */
[----:B------:R-:W-:-:S03]  /*4ba0*/  IMAD.MOV.U32 R11, RZ, RZ, 0x3fd80000 ;  /* 0x3fd80000ff0b7424 */ /* 0x000fc600078e00ff */
[----:B------:R-:W0:Y:S02]  /*4bb0*/  MUFU.RSQ64H R15, R17 ;  /* 0x00000011000f7308 */ /* 0x000e240000001c00 */
[----:B0-----:R-:W-:-:S08]  /*4bc0*/  DMUL R12, R14, R14 ;  /* 0x0000000e0e0c7228 */ /* 0x001fd00000000000 */
[----:B------:R-:W-:-:S08]  /*4bd0*/  DFMA R12, R16, -R12, 1 ;  /* 0x3ff00000100c742b */ /* 0x000fd0000000080c */
[----:B------:R-:W-:Y:S02]  /*4be0*/  DFMA R10, R12, R10, 0.5 ;  /* 0x3fe000000c0a742b */ /* 0x000fe4000000000a */
[----:B------:R-:W-:-:S08]  /*4bf0*/  DMUL R12, R14, R12 ;  /* 0x0000000c0e0c7228 */ /* 0x000fd00000000000 */
[----:B------:R-:W-:-:S08]  /*4c00*/  DFMA R12, R10, R12, R14 ;  /* 0x0000000c0a0c722b */ /* 0x000fd0000000000e */
[----:B------:R-:W-:Y:S02]  /*4c10*/  DMUL R10, R16, R12 ;  /* 0x0000000c100a7228 */ /* 0x000fe40000000000 */
[----:B------:R-:W-:-:S06]  /*4c20*/  VIADD R13, R13, 0xfff00000 ;  /* 0xfff000000d0d7836 */ /* 0x000fcc0000000000 */
[----:B------:R-:W-:-:S08]  /*4c30*/  DFMA R14, R10, -R10, R16 ;  /* 0x8000000a0a0e722b */ /* 0x000fd00000000010 */
[----:B------:R-:W-:-:S10]  /*4c40*/  DFMA R10, R12, R14, R10 ;  /* 0x0000000e0c0a722b */ /* 0x000fd4000000000a */
[----:B------:R-:W-:Y:S01]  /*4c50*/  VIADD R11, R11, 0xfcb00000 ;  /* 0xfcb000000b0b7836 */ /* 0x000fe20000000000 */
[----:B------:R-:W-:Y:S06]  /*4c60*/  BRA `(.L_x_81) ;  /* 0x0000000000047947 */ /* 0x000fec0003800000 */
.L_x_82:
[----:B------:R-:W-:-:S11]  /*4c70*/  DADD R10, R12, R12 ;  /* 0x000000000c0a7229 */ /* 0x000fd6000000000c */
.L_x_81:
[----:B------:R-:W-:Y:S05]  /*4c80*/  BSYNC.RECONVERGENT B4 ;  /* 0x0000000000047941 */ /* 0x000fea0003800200 */
.L_x_79:
[----:B------:R-:W-:Y:S02]  /*4c90*/  IMAD.MOV.U32 R9, RZ, RZ, 0x0 ;  /* 0x00000000ff097424 */ /* 0x000fe400078e00ff */
[----:B------:R-:W-:Y:S02]  /*4ca0*/  IMAD.MOV.U32 R7, RZ, RZ, R11 ;  /* 0x000000ffff077224 */ /* 0x000fe400078e000b */
[----:B------:R-:W-:Y:S05]  /*4cb0*/  RET.REL.NODEC R8 `(_Z3addiiiiiPdS_PiS0_S0_S_S_S_) ;  /* 0xffffffb008d07950 */ /* 0x000fea0003c3ffff */
.L_x_83:
[----:B------:R-:W-:-:S00]  /*4cc0*/  BRA `(.L_x_83) ;  /* 0xfffffffc00fc7947 */ /* 0x000fc0000383ffff */
[----:B------:R-:W-:-:S00]  /*4cd0*/  NOP ;  /* 0x0000000000007918 */ /* 0x000fc00000000000 */
        /* <DEDUP_REMOVED lines=10> */
.L_x_86:


//--------------------- .nv.shared.reserved.0     --------------------------
	.section	.nv.shared.reserved.0,"aw",@nobits
	.weak		__nv_reservedSMEM_offset_0_alias
	.size		__nv_reservedSMEM_offset_0_alias, 0, 64
	.other		__nv_reservedSMEM_offset_0_alias,@"STO_CUDA_RESERVED_SHARED STV_DEFAULT"
__nv_reservedSMEM_offset_0_alias:
	.zero		0
	.zero		64


//--------------------- .nv.constant0._Z3addiiiiiPdS_PiS0_S0_S_S_S_ --------------------------
	.section	.nv.constant0._Z3addiiiiiPdS_PiS0_S0_S_S_S_,"a",@progbits
	.sectionflags	@""
	.align	4
.nv.constant0._Z3addiiiiiPdS_PiS0_S0_S_S_S_:
	.zero		984


//--------------------- SYMBOLS --------------------------

	.type		.nv.reservedSmem.offset0,@object
	.size		.nv.reservedSmem.offset0,0x4
